//
// Generated by NVIDIA NVVM Compiler
//
// Compiler Build ID: CL-36424714
// Cuda compilation tools, release 13.0, V13.0.88
// Based on NVVM 20.0.0
//

.version 9.0
.target sm_100
.address_size 64

	// .globl	_ZN6device7densityEPN6thrust24THRUST_300001_SM_1000_NS7complexIdEEPKS3_PKdjj
.func  (.param .align 16 .b8 func_retval0[16]) __internal_trig_reduction_slowpathd
(
	.param .b64 __internal_trig_reduction_slowpathd_param_0
)
;
.global .align 1 .b8 _ZN34_INTERNAL_b29c3a20_4_k_cu_5d6da9604cuda3std3__45__cpo5beginE[1];
.global .align 1 .b8 _ZN34_INTERNAL_b29c3a20_4_k_cu_5d6da9604cuda3std3__45__cpo3endE[1];
.global .align 1 .b8 _ZN34_INTERNAL_b29c3a20_4_k_cu_5d6da9604cuda3std3__45__cpo6cbeginE[1];
.global .align 1 .b8 _ZN34_INTERNAL_b29c3a20_4_k_cu_5d6da9604cuda3std3__45__cpo4cendE[1];
.global .align 1 .b8 _ZN34_INTERNAL_b29c3a20_4_k_cu_5d6da9604cuda3std3__45__cpo6rbeginE[1];
.global .align 1 .b8 _ZN34_INTERNAL_b29c3a20_4_k_cu_5d6da9604cuda3std3__45__cpo4rendE[1];
.global .align 1 .b8 _ZN34_INTERNAL_b29c3a20_4_k_cu_5d6da9604cuda3std3__45__cpo7crbeginE[1];
.global .align 1 .b8 _ZN34_INTERNAL_b29c3a20_4_k_cu_5d6da9604cuda3std3__45__cpo5crendE[1];
.global .align 1 .b8 _ZN34_INTERNAL_b29c3a20_4_k_cu_5d6da9604cuda3std3__436_GLOBAL__N__b29c3a20_4_k_cu_5d6da9606ignoreE[1];
.global .align 1 .b8 _ZN34_INTERNAL_b29c3a20_4_k_cu_5d6da9604cuda3std3__419piecewise_constructE[1];
.global .align 1 .b8 _ZN34_INTERNAL_b29c3a20_4_k_cu_5d6da9604cuda3std3__48in_placeE[1];
.global .align 1 .b8 _ZN34_INTERNAL_b29c3a20_4_k_cu_5d6da9604cuda3std3__420unreachable_sentinelE[1];
.global .align 1 .b8 _ZN34_INTERNAL_b29c3a20_4_k_cu_5d6da9604cuda3std6ranges3__45__cpo4swapE[1];
.global .align 1 .b8 _ZN34_INTERNAL_b29c3a20_4_k_cu_5d6da9604cuda3std6ranges3__45__cpo9iter_moveE[1];
.global .align 1 .b8 _ZN34_INTERNAL_b29c3a20_4_k_cu_5d6da9604cuda3std6ranges3__45__cpo5beginE[1];
.global .align 1 .b8 _ZN34_INTERNAL_b29c3a20_4_k_cu_5d6da9604cuda3std6ranges3__45__cpo3endE[1];
.global .align 1 .b8 _ZN34_INTERNAL_b29c3a20_4_k_cu_5d6da9604cuda3std6ranges3__45__cpo6cbeginE[1];
.global .align 1 .b8 _ZN34_INTERNAL_b29c3a20_4_k_cu_5d6da9604cuda3std6ranges3__45__cpo4cendE[1];
.global .align 1 .b8 _ZN34_INTERNAL_b29c3a20_4_k_cu_5d6da9604cuda3std6ranges3__45__cpo7advanceE[1];
.global .align 1 .b8 _ZN34_INTERNAL_b29c3a20_4_k_cu_5d6da9604cuda3std6ranges3__45__cpo9iter_swapE[1];
.global .align 1 .b8 _ZN34_INTERNAL_b29c3a20_4_k_cu_5d6da9604cuda3std6ranges3__45__cpo4nextE[1];
.global .align 1 .b8 _ZN34_INTERNAL_b29c3a20_4_k_cu_5d6da9604cuda3std6ranges3__45__cpo4prevE[1];
.global .align 1 .b8 _ZN34_INTERNAL_b29c3a20_4_k_cu_5d6da9604cuda3std6ranges3__45__cpo4dataE[1];
.global .align 1 .b8 _ZN34_INTERNAL_b29c3a20_4_k_cu_5d6da9604cuda3std6ranges3__45__cpo5cdataE[1];
.global .align 1 .b8 _ZN34_INTERNAL_b29c3a20_4_k_cu_5d6da9604cuda3std6ranges3__45__cpo4sizeE[1];
.global .align 1 .b8 _ZN34_INTERNAL_b29c3a20_4_k_cu_5d6da9604cuda3std6ranges3__45__cpo5ssizeE[1];
.global .align 1 .b8 _ZN34_INTERNAL_b29c3a20_4_k_cu_5d6da9604cuda3std6ranges3__45__cpo8distanceE[1];
.global .align 1 .b8 _ZN34_INTERNAL_b29c3a20_4_k_cu_5d6da9606thrust24THRUST_300001_SM_1000_NS6system6detail10sequential3seqE[1];
.global .align 8 .b8 __cudart_i2opi_d[144] = {8, 93, 141, 31, 177, 95, 251, 107, 234, 146, 82, 138, 247, 57, 7, 61, 123, 241, 229, 235, 199, 186, 39, 117, 45, 234, 95, 158, 102, 63, 70, 79, 183, 9, 203, 39, 207, 126, 54, 109, 31, 109, 10, 90, 139, 17, 47, 239, 15, 152, 5, 222, 255, 151, 248, 31, 59, 40, 249, 189, 139, 95, 132, 156, 244, 57, 83, 131, 57, 214, 145, 57, 65, 126, 95, 180, 38, 112, 156, 233, 132, 68, 187, 46, 245, 53, 130, 232, 62, 167, 41, 177, 28, 235, 29, 254, 28, 146, 209, 9, 234, 46, 73, 6, 224, 210, 77, 66, 58, 110, 36, 183, 97, 197, 187, 222, 171, 99, 81, 254, 65, 144, 67, 60, 153, 149, 98, 219, 192, 221, 52, 245, 209, 87, 39, 252, 41, 21, 68, 78, 110, 131, 249, 162};
.global .align 16 .b8 __cudart_sin_cos_coeffs[128] = {70, 210, 176, 44, 241, 229, 90, 190, 146, 227, 172, 105, 227, 29, 199, 62, 161, 98, 219, 25, 160, 1, 42, 191, 24, 8, 17, 17, 17, 17, 129, 63, 84, 85, 85, 85, 85, 85, 197, 191, 0, 0, 0, 0, 0, 0, 0, 0, 0, 0, 0, 0, 0, 0, 0, 0, 100, 129, 253, 32, 131, 255, 168, 189, 40, 133, 239, 193, 167, 238, 33, 62, 217, 230, 6, 142, 79, 126, 146, 190, 233, 188, 221, 25, 160, 1, 250, 62, 71, 93, 193, 22, 108, 193, 86, 191, 81, 85, 85, 85, 85, 85, 165, 63, 0, 0, 0, 0, 0, 0, 224, 191, 0, 0, 0, 0, 0, 0, 240, 63};

.visible .entry _ZN6device7densityEPN6thrust24THRUST_300001_SM_1000_NS7complexIdEEPKS3_PKdjj(
	.param .u64 .ptr .align 1 _ZN6device7densityEPN6thrust24THRUST_300001_SM_1000_NS7complexIdEEPKS3_PKdjj_param_0,
	.param .u64 .ptr .align 1 _ZN6device7densityEPN6thrust24THRUST_300001_SM_1000_NS7complexIdEEPKS3_PKdjj_param_1,
	.param .u64 .ptr .align 1 _ZN6device7densityEPN6thrust24THRUST_300001_SM_1000_NS7complexIdEEPKS3_PKdjj_param_2,
	.param .u32 _ZN6device7densityEPN6thrust24THRUST_300001_SM_1000_NS7complexIdEEPKS3_PKdjj_param_3,
	.param .u32 _ZN6device7densityEPN6thrust24THRUST_300001_SM_1000_NS7complexIdEEPKS3_PKdjj_param_4
)
{
	.reg .pred 	%p<4>;
	.reg .b32 	%r<14>;
	.reg .b64 	%rd<12>;
	.reg .b64 	%fd<8>;

	ld.param.u64 	%rd1, [_ZN6device7densityEPN6thrust24THRUST_300001_SM_1000_NS7complexIdEEPKS3_PKdjj_param_0];
	ld.param.u64 	%rd2, [_ZN6device7densityEPN6thrust24THRUST_300001_SM_1000_NS7complexIdEEPKS3_PKdjj_param_1];
	ld.param.u64 	%rd3, [_ZN6device7densityEPN6thrust24THRUST_300001_SM_1000_NS7complexIdEEPKS3_PKdjj_param_2];
	ld.param.u32 	%r3, [_ZN6device7densityEPN6thrust24THRUST_300001_SM_1000_NS7complexIdEEPKS3_PKdjj_param_3];
	ld.param.u32 	%r4, [_ZN6device7densityEPN6thrust24THRUST_300001_SM_1000_NS7complexIdEEPKS3_PKdjj_param_4];
	mov.u32 	%r6, %ctaid.x;
	mov.u32 	%r7, %ntid.x;
	mov.u32 	%r8, %tid.x;
	mad.lo.s32 	%r1, %r6, %r7, %r8;
	mov.u32 	%r9, %ctaid.y;
	mov.u32 	%r10, %ntid.y;
	mov.u32 	%r11, %tid.y;
	mad.lo.s32 	%r12, %r9, %r10, %r11;
	setp.ge.u32 	%p1, %r1, %r3;
	setp.ge.u32 	%p2, %r12, %r4;
	or.pred  	%p3, %p1, %p2;
	@%p3 bra 	$L__BB0_2;
	cvta.to.global.u64 	%rd4, %rd2;
	cvta.to.global.u64 	%rd5, %rd3;
	cvta.to.global.u64 	%rd6, %rd1;
	mad.lo.s32 	%r13, %r3, %r12, %r1;
	mul.wide.u32 	%rd7, %r13, 16;
	add.s64 	%rd8, %rd4, %rd7;
	ld.global.v2.f64 	{%fd1, %fd2}, [%rd8];
	mul.wide.u32 	%rd9, %r13, 8;
	add.s64 	%rd10, %rd5, %rd9;
	ld.global.f64 	%fd3, [%rd10];
	mul.f64 	%fd4, %fd2, %fd2;
	fma.rn.f64 	%fd5, %fd1, %fd1, %fd4;
	mul.f64 	%fd6, %fd3, %fd5;
	add.s64 	%rd11, %rd6, %rd7;
	mov.f64 	%fd7, 0d0000000000000000;
	st.global.v2.f64 	[%rd11], {%fd6, %fd7};
$L__BB0_2:
	ret;

}
	// .globl	_ZN6device11nonlin_partEPN6thrust24THRUST_300001_SM_1000_NS7complexIdEEPKS3_S6_S3_jj
.visible .entry _ZN6device11nonlin_partEPN6thrust24THRUST_300001_SM_1000_NS7complexIdEEPKS3_S6_S3_jj(
	.param .u64 .ptr .align 1 _ZN6device11nonlin_partEPN6thrust24THRUST_300001_SM_1000_NS7complexIdEEPKS3_S6_S3_jj_param_0,
	.param .u64 .ptr .align 1 _ZN6device11nonlin_partEPN6thrust24THRUST_300001_SM_1000_NS7complexIdEEPKS3_S6_S3_jj_param_1,
	.param .u64 .ptr .align 1 _ZN6device11nonlin_partEPN6thrust24THRUST_300001_SM_1000_NS7complexIdEEPKS3_S6_S3_jj_param_2,
	.param .align 16 .b8 _ZN6device11nonlin_partEPN6thrust24THRUST_300001_SM_1000_NS7complexIdEEPKS3_S6_S3_jj_param_3[16],
	.param .u32 _ZN6device11nonlin_partEPN6thrust24THRUST_300001_SM_1000_NS7complexIdEEPKS3_S6_S3_jj_param_4,
	.param .u32 _ZN6device11nonlin_partEPN6thrust24THRUST_300001_SM_1000_NS7complexIdEEPKS3_S6_S3_jj_param_5
)
{
	.reg .pred 	%p<45>;
	.reg .b16 	%rs<5>;
	.reg .b32 	%r<145>;
	.reg .b32 	%f<7>;
	.reg .b64 	%rd<42>;
	.reg .b64 	%fd<302>;

	ld.param.u64 	%rd2, [_ZN6device11nonlin_partEPN6thrust24THRUST_300001_SM_1000_NS7complexIdEEPKS3_S6_S3_jj_param_0];
	ld.param.u64 	%rd3, [_ZN6device11nonlin_partEPN6thrust24THRUST_300001_SM_1000_NS7complexIdEEPKS3_S6_S3_jj_param_1];
	ld.param.u64 	%rd4, [_ZN6device11nonlin_partEPN6thrust24THRUST_300001_SM_1000_NS7complexIdEEPKS3_S6_S3_jj_param_2];
	ld.param.v2.f64 	{%fd60, %fd61}, [_ZN6device11nonlin_partEPN6thrust24THRUST_300001_SM_1000_NS7complexIdEEPKS3_S6_S3_jj_param_3];
	ld.param.u32 	%r42, [_ZN6device11nonlin_partEPN6thrust24THRUST_300001_SM_1000_NS7complexIdEEPKS3_S6_S3_jj_param_4];
	ld.param.u32 	%r43, [_ZN6device11nonlin_partEPN6thrust24THRUST_300001_SM_1000_NS7complexIdEEPKS3_S6_S3_jj_param_5];
	mov.u32 	%r45, %ctaid.x;
	mov.u32 	%r46, %ntid.x;
	mov.u32 	%r47, %tid.x;
	mad.lo.s32 	%r1, %r45, %r46, %r47;
	mov.u32 	%r48, %ctaid.y;
	mov.u32 	%r49, %ntid.y;
	mov.u32 	%r50, %tid.y;
	mad.lo.s32 	%r51, %r48, %r49, %r50;
	setp.ge.u32 	%p1, %r1, %r42;
	setp.ge.u32 	%p2, %r51, %r43;
	or.pred  	%p3, %p1, %p2;
	@%p3 bra 	$L__BB1_48;
	cvta.to.global.u64 	%rd5, %rd4;
	cvta.to.global.u64 	%rd6, %rd3;
	mad.lo.s32 	%r3, %r42, %r51, %r1;
	mul.wide.u32 	%rd7, %r3, 16;
	add.s64 	%rd8, %rd5, %rd7;
	ld.global.v2.f64 	{%fd62, %fd63}, [%rd8];
	add.s64 	%rd1, %rd6, %rd7;
	mul.f64 	%fd64, %fd60, %fd62;
	mul.f64 	%fd65, %fd61, %fd63;
	sub.f64 	%fd1, %fd64, %fd65;
	mul.f64 	%fd66, %fd60, %fd63;
	fma.rn.f64 	%fd301, %fd61, %fd62, %fd66;
	mov.b64 	%rd9, %fd301;
	mov.b64 	{%r52, %r53}, %rd9;
	and.b32  	%r4, %r53, 2147483647;
	or.b32  	%r54, %r4, %r52;
	setp.ne.s32 	%p4, %r54, 0;
	@%p4 bra 	$L__BB1_5;
	fma.rn.f64 	%fd263, %fd1, 0d3FF71547652B82FE, 0d4338000000000000;
	{
	.reg .b32 %temp; 
	mov.b64 	{%r5, %temp}, %fd263;
	}
	mov.f64 	%fd264, 0dC338000000000000;
	add.rn.f64 	%fd265, %fd263, %fd264;
	fma.rn.f64 	%fd266, %fd265, 0dBFE62E42FEFA39EF, %fd1;
	fma.rn.f64 	%fd267, %fd265, 0dBC7ABC9E3B39803F, %fd266;
	fma.rn.f64 	%fd268, %fd267, 0d3E5ADE1569CE2BDF, 0d3E928AF3FCA213EA;
	fma.rn.f64 	%fd269, %fd268, %fd267, 0d3EC71DEE62401315;
	fma.rn.f64 	%fd270, %fd269, %fd267, 0d3EFA01997C89EB71;
	fma.rn.f64 	%fd271, %fd270, %fd267, 0d3F2A01A014761F65;
	fma.rn.f64 	%fd272, %fd271, %fd267, 0d3F56C16C1852B7AF;
	fma.rn.f64 	%fd273, %fd272, %fd267, 0d3F81111111122322;
	fma.rn.f64 	%fd274, %fd273, %fd267, 0d3FA55555555502A1;
	fma.rn.f64 	%fd275, %fd274, %fd267, 0d3FC5555555555511;
	fma.rn.f64 	%fd276, %fd275, %fd267, 0d3FE000000000000B;
	fma.rn.f64 	%fd277, %fd276, %fd267, 0d3FF0000000000000;
	fma.rn.f64 	%fd278, %fd277, %fd267, 0d3FF0000000000000;
	{
	.reg .b32 %temp; 
	mov.b64 	{%r6, %temp}, %fd278;
	}
	{
	.reg .b32 %temp; 
	mov.b64 	{%temp, %r7}, %fd278;
	}
	shl.b32 	%r124, %r5, 20;
	add.s32 	%r125, %r124, %r7;
	mov.b64 	%fd300, {%r6, %r125};
	{
	.reg .b32 %temp; 
	mov.b64 	{%temp, %r126}, %fd1;
	}
	mov.b32 	%f6, %r126;
	abs.f32 	%f1, %f6;
	setp.lt.f32 	%p42, %f1, 0f4086232B;
	@%p42 bra 	$L__BB1_47;
	setp.lt.f64 	%p43, %fd1, 0d0000000000000000;
	add.f64 	%fd279, %fd1, 0d7FF0000000000000;
	selp.f64 	%fd300, 0d0000000000000000, %fd279, %p43;
	setp.geu.f32 	%p44, %f1, 0f40874800;
	@%p44 bra 	$L__BB1_47;
	shr.u32 	%r127, %r5, 31;
	add.s32 	%r128, %r5, %r127;
	shr.s32 	%r129, %r128, 1;
	shl.b32 	%r130, %r129, 20;
	add.s32 	%r131, %r7, %r130;
	mov.b64 	%fd280, {%r6, %r131};
	sub.s32 	%r132, %r5, %r129;
	shl.b32 	%r133, %r132, 20;
	add.s32 	%r134, %r133, 1072693248;
	mov.b32 	%r135, 0;
	mov.b64 	%fd281, {%r135, %r134};
	mul.f64 	%fd300, %fd281, %fd280;
	bra.uni 	$L__BB1_47;
$L__BB1_5:
	mov.b64 	%rd10, %fd1;
	mov.b64 	{%r9, %r8}, %rd10;
	and.b32  	%r10, %r8, 2147483647;
	or.b32  	%r55, %r10, %r9;
	setp.ne.s32 	%p5, %r55, 0;
	@%p5 bra 	$L__BB1_16;
	abs.f64 	%fd6, %fd301;
	setp.neu.f64 	%p34, %fd6, 0d7FF0000000000000;
	@%p34 bra 	$L__BB1_8;
	mov.f64 	%fd218, 0d0000000000000000;
	mul.rn.f64 	%fd290, %fd301, %fd218;
	mov.b32 	%r137, 1;
	bra.uni 	$L__BB1_11;
$L__BB1_8:
	mul.f64 	%fd213, %fd301, 0d3FE45F306DC9C883;
	cvt.rni.s32.f64 	%r136, %fd213;
	cvt.rn.f64.s32 	%fd214, %r136;
	fma.rn.f64 	%fd215, %fd214, 0dBFF921FB54442D18, %fd301;
	fma.rn.f64 	%fd216, %fd214, 0dBC91A62633145C00, %fd215;
	fma.rn.f64 	%fd290, %fd214, 0dB97B839A252049C0, %fd216;
	setp.ltu.f64 	%p35, %fd6, 0d41E0000000000000;
	@%p35 bra 	$L__BB1_10;
	{ // callseq 4, 0
	.param .b64 param0;
	st.param.f64 	[param0], %fd301;
	.param .align 16 .b8 retval0[16];
	call.uni (retval0), 
	__internal_trig_reduction_slowpathd, 
	(
	param0
	);
	ld.param.f64 	%fd290, [retval0];
	ld.param.b32 	%r136, [retval0+8];
	} // callseq 4
$L__BB1_10:
	add.s32 	%r137, %r136, 1;
$L__BB1_11:
	setp.neu.f64 	%p36, %fd6, 0d7FF0000000000000;
	shl.b32 	%r116, %r137, 6;
	cvt.u64.u32 	%rd31, %r116;
	and.b64  	%rd32, %rd31, 64;
	mov.u64 	%rd33, __cudart_sin_cos_coeffs;
	add.s64 	%rd34, %rd33, %rd32;
	mul.rn.f64 	%fd219, %fd290, %fd290;
	and.b32  	%r117, %r137, 1;
	setp.eq.b32 	%p37, %r117, 1;
	selp.f64 	%fd220, 0dBDA8FF8320FD8164, 0d3DE5DB65F9785EBA, %p37;
	ld.global.nc.v2.f64 	{%fd221, %fd222}, [%rd34];
	fma.rn.f64 	%fd223, %fd220, %fd219, %fd221;
	fma.rn.f64 	%fd224, %fd223, %fd219, %fd222;
	ld.global.nc.v2.f64 	{%fd225, %fd226}, [%rd34+16];
	fma.rn.f64 	%fd227, %fd224, %fd219, %fd225;
	fma.rn.f64 	%fd228, %fd227, %fd219, %fd226;
	ld.global.nc.v2.f64 	{%fd229, %fd230}, [%rd34+32];
	fma.rn.f64 	%fd231, %fd228, %fd219, %fd229;
	fma.rn.f64 	%fd232, %fd231, %fd219, %fd230;
	fma.rn.f64 	%fd233, %fd232, %fd290, %fd290;
	fma.rn.f64 	%fd234, %fd232, %fd219, 0d3FF0000000000000;
	selp.f64 	%fd235, %fd234, %fd233, %p37;
	and.b32  	%r118, %r137, 2;
	setp.eq.s32 	%p38, %r118, 0;
	mov.f64 	%fd236, 0d0000000000000000;
	sub.f64 	%fd237, %fd236, %fd235;
	selp.f64 	%fd300, %fd235, %fd237, %p38;
	@%p36 bra 	$L__BB1_13;
	mov.f64 	%fd243, 0d0000000000000000;
	mul.rn.f64 	%fd291, %fd301, %fd243;
	mov.b32 	%r138, 0;
	bra.uni 	$L__BB1_15;
$L__BB1_13:
	mul.f64 	%fd238, %fd301, 0d3FE45F306DC9C883;
	cvt.rni.s32.f64 	%r138, %fd238;
	cvt.rn.f64.s32 	%fd239, %r138;
	fma.rn.f64 	%fd240, %fd239, 0dBFF921FB54442D18, %fd301;
	fma.rn.f64 	%fd241, %fd239, 0dBC91A62633145C00, %fd240;
	fma.rn.f64 	%fd291, %fd239, 0dB97B839A252049C0, %fd241;
	setp.ltu.f64 	%p39, %fd6, 0d41E0000000000000;
	@%p39 bra 	$L__BB1_15;
	{ // callseq 5, 0
	.param .b64 param0;
	st.param.f64 	[param0], %fd301;
	.param .align 16 .b8 retval0[16];
	call.uni (retval0), 
	__internal_trig_reduction_slowpathd, 
	(
	param0
	);
	ld.param.f64 	%fd291, [retval0];
	ld.param.b32 	%r138, [retval0+8];
	} // callseq 5
$L__BB1_15:
	shl.b32 	%r121, %r138, 6;
	cvt.u64.u32 	%rd35, %r121;
	and.b64  	%rd36, %rd35, 64;
	add.s64 	%rd38, %rd33, %rd36;
	mul.rn.f64 	%fd244, %fd291, %fd291;
	and.b32  	%r122, %r138, 1;
	setp.eq.b32 	%p40, %r122, 1;
	selp.f64 	%fd245, 0dBDA8FF8320FD8164, 0d3DE5DB65F9785EBA, %p40;
	ld.global.nc.v2.f64 	{%fd246, %fd247}, [%rd38];
	fma.rn.f64 	%fd248, %fd245, %fd244, %fd246;
	fma.rn.f64 	%fd249, %fd248, %fd244, %fd247;
	ld.global.nc.v2.f64 	{%fd250, %fd251}, [%rd38+16];
	fma.rn.f64 	%fd252, %fd249, %fd244, %fd250;
	fma.rn.f64 	%fd253, %fd252, %fd244, %fd251;
	ld.global.nc.v2.f64 	{%fd254, %fd255}, [%rd38+32];
	fma.rn.f64 	%fd256, %fd253, %fd244, %fd254;
	fma.rn.f64 	%fd257, %fd256, %fd244, %fd255;
	fma.rn.f64 	%fd258, %fd257, %fd291, %fd291;
	fma.rn.f64 	%fd259, %fd257, %fd244, 0d3FF0000000000000;
	selp.f64 	%fd260, %fd259, %fd258, %p40;
	and.b32  	%r123, %r138, 2;
	setp.eq.s32 	%p41, %r123, 0;
	mov.f64 	%fd261, 0d0000000000000000;
	sub.f64 	%fd262, %fd261, %fd260;
	selp.f64 	%fd301, %fd260, %fd262, %p41;
	bra.uni 	$L__BB1_47;
$L__BB1_16:
	setp.lt.u32 	%p6, %r4, 2146435072;
	@%p6 bra 	$L__BB1_20;
	setp.eq.s32 	%p30, %r9, 0;
	setp.eq.s32 	%p31, %r10, 2146435072;
	and.pred  	%p32, %p30, %p31;
	@%p32 bra 	$L__BB1_19;
	sub.f64 	%fd300, %fd301, %fd301;
	mov.f64 	%fd301, %fd300;
	bra.uni 	$L__BB1_47;
$L__BB1_19:
	setp.gt.s32 	%p33, %r8, -1;
	sub.f64 	%fd212, %fd301, %fd301;
	selp.f64 	%fd300, %fd1, 0d0000000000000000, %p33;
	selp.f64 	%fd301, %fd212, 0d0000000000000000, %p33;
	bra.uni 	$L__BB1_47;
$L__BB1_20:
	add.s32 	%r56, %r8, -1082535490;
	setp.gt.u32 	%p7, %r56, 1084066;
	@%p7 bra 	$L__BB1_34;
	add.f64 	%fd21, %fd1, 0dC0937BE319BA0DA4;
	fma.rn.f64 	%fd137, %fd21, 0d3FF71547652B82FE, 0d4338000000000000;
	{
	.reg .b32 %temp; 
	mov.b64 	{%r19, %temp}, %fd137;
	}
	mov.f64 	%fd138, 0dC338000000000000;
	add.rn.f64 	%fd139, %fd137, %fd138;
	fma.rn.f64 	%fd140, %fd139, 0dBFE62E42FEFA39EF, %fd21;
	fma.rn.f64 	%fd141, %fd139, 0dBC7ABC9E3B39803F, %fd140;
	fma.rn.f64 	%fd142, %fd141, 0d3E5ADE1569CE2BDF, 0d3E928AF3FCA213EA;
	fma.rn.f64 	%fd143, %fd142, %fd141, 0d3EC71DEE62401315;
	fma.rn.f64 	%fd144, %fd143, %fd141, 0d3EFA01997C89EB71;
	fma.rn.f64 	%fd145, %fd144, %fd141, 0d3F2A01A014761F65;
	fma.rn.f64 	%fd146, %fd145, %fd141, 0d3F56C16C1852B7AF;
	fma.rn.f64 	%fd147, %fd146, %fd141, 0d3F81111111122322;
	fma.rn.f64 	%fd148, %fd147, %fd141, 0d3FA55555555502A1;
	fma.rn.f64 	%fd149, %fd148, %fd141, 0d3FC5555555555511;
	fma.rn.f64 	%fd150, %fd149, %fd141, 0d3FE000000000000B;
	fma.rn.f64 	%fd151, %fd150, %fd141, 0d3FF0000000000000;
	fma.rn.f64 	%fd152, %fd151, %fd141, 0d3FF0000000000000;
	{
	.reg .b32 %temp; 
	mov.b64 	{%r20, %temp}, %fd152;
	}
	{
	.reg .b32 %temp; 
	mov.b64 	{%temp, %r21}, %fd152;
	}
	shl.b32 	%r79, %r19, 20;
	add.s32 	%r80, %r79, %r21;
	mov.b64 	%fd292, {%r20, %r80};
	{
	.reg .b32 %temp; 
	mov.b64 	{%temp, %r81}, %fd21;
	}
	mov.b32 	%f5, %r81;
	abs.f32 	%f2, %f5;
	setp.lt.f32 	%p19, %f2, 0f4086232B;
	@%p19 bra 	$L__BB1_24;
	setp.lt.f64 	%p20, %fd21, 0d0000000000000000;
	add.f64 	%fd153, %fd21, 0d7FF0000000000000;
	selp.f64 	%fd292, 0d0000000000000000, %fd153, %p20;
	setp.geu.f32 	%p21, %f2, 0f40874800;
	@%p21 bra 	$L__BB1_24;
	shr.u32 	%r82, %r19, 31;
	add.s32 	%r83, %r19, %r82;
	shr.s32 	%r84, %r83, 1;
	shl.b32 	%r85, %r84, 20;
	add.s32 	%r86, %r21, %r85;
	mov.b64 	%fd154, {%r20, %r86};
	sub.s32 	%r87, %r19, %r84;
	shl.b32 	%r88, %r87, 20;
	add.s32 	%r89, %r88, 1072693248;
	mov.b32 	%r90, 0;
	mov.b64 	%fd155, {%r90, %r89};
	mul.f64 	%fd292, %fd155, %fd154;
$L__BB1_24:
	mov.b64 	%rd19, %fd292;
	mov.b64 	{%r91, %r92}, %rd19;
	shr.u32 	%r93, %r92, 20;
	add.s32 	%r94, %r93, -247;
	and.b32  	%r95, %r92, 1048575;
	or.b32  	%r96, %r95, 2145386496;
	mov.b64 	%rd20, {%r91, %r96};
	mov.b64 	%fd26, %rd20;
	cvt.u16.u32 	%rs1, %r94;
	shr.u16 	%rs2, %rs1, 15;
	add.s16 	%rs3, %rs1, %rs2;
	shr.s16 	%rs4, %rs3, 1;
	cvt.s32.s16 	%r97, %rs4;
	shl.b32 	%r98, %r97, 20;
	add.s32 	%r99, %r98, 1072693248;
	mov.b32 	%r100, 0;
	mov.b64 	%rd21, {%r100, %r99};
	mov.b64 	%fd27, %rd21;
	sub.s32 	%r101, %r94, %r97;
	shl.b32 	%r102, %r101, 20;
	add.s32 	%r22, %r102, 1072693248;
	abs.f64 	%fd28, %fd301;
	setp.neu.f64 	%p22, %fd28, 0d7FF0000000000000;
	@%p22 bra 	$L__BB1_26;
	mov.f64 	%fd161, 0d0000000000000000;
	mul.rn.f64 	%fd294, %fd301, %fd161;
	mov.b32 	%r140, 1;
	bra.uni 	$L__BB1_29;
$L__BB1_26:
	mul.f64 	%fd156, %fd301, 0d3FE45F306DC9C883;
	cvt.rni.s32.f64 	%r139, %fd156;
	cvt.rn.f64.s32 	%fd157, %r139;
	fma.rn.f64 	%fd158, %fd157, 0dBFF921FB54442D18, %fd301;
	fma.rn.f64 	%fd159, %fd157, 0dBC91A62633145C00, %fd158;
	fma.rn.f64 	%fd294, %fd157, 0dB97B839A252049C0, %fd159;
	setp.ltu.f64 	%p23, %fd28, 0d41E0000000000000;
	@%p23 bra 	$L__BB1_28;
	{ // callseq 2, 0
	.param .b64 param0;
	st.param.f64 	[param0], %fd301;
	.param .align 16 .b8 retval0[16];
	call.uni (retval0), 
	__internal_trig_reduction_slowpathd, 
	(
	param0
	);
	ld.param.f64 	%fd294, [retval0];
	ld.param.b32 	%r139, [retval0+8];
	} // callseq 2
$L__BB1_28:
	add.s32 	%r140, %r139, 1;
$L__BB1_29:
	setp.neu.f64 	%p24, %fd28, 0d7FF0000000000000;
	shl.b32 	%r105, %r140, 6;
	cvt.u64.u32 	%rd22, %r105;
	and.b64  	%rd23, %rd22, 64;
	mov.u64 	%rd24, __cudart_sin_cos_coeffs;
	add.s64 	%rd25, %rd24, %rd23;
	mul.rn.f64 	%fd162, %fd294, %fd294;
	and.b32  	%r106, %r140, 1;
	setp.eq.b32 	%p25, %r106, 1;
	selp.f64 	%fd163, 0dBDA8FF8320FD8164, 0d3DE5DB65F9785EBA, %p25;
	ld.global.nc.v2.f64 	{%fd164, %fd165}, [%rd25];
	fma.rn.f64 	%fd166, %fd163, %fd162, %fd164;
	fma.rn.f64 	%fd167, %fd166, %fd162, %fd165;
	ld.global.nc.v2.f64 	{%fd168, %fd169}, [%rd25+16];
	fma.rn.f64 	%fd170, %fd167, %fd162, %fd168;
	fma.rn.f64 	%fd171, %fd170, %fd162, %fd169;
	ld.global.nc.v2.f64 	{%fd172, %fd173}, [%rd25+32];
	fma.rn.f64 	%fd174, %fd171, %fd162, %fd172;
	fma.rn.f64 	%fd175, %fd174, %fd162, %fd173;
	fma.rn.f64 	%fd176, %fd175, %fd294, %fd294;
	fma.rn.f64 	%fd177, %fd175, %fd162, 0d3FF0000000000000;
	selp.f64 	%fd178, %fd177, %fd176, %p25;
	and.b32  	%r107, %r140, 2;
	setp.eq.s32 	%p26, %r107, 0;
	mov.f64 	%fd179, 0d0000000000000000;
	sub.f64 	%fd180, %fd179, %fd178;
	selp.f64 	%fd181, %fd178, %fd180, %p26;
	mul.f64 	%fd182, %fd181, %fd26;
	mul.f64 	%fd34, %fd182, %fd27;
	@%p24 bra 	$L__BB1_31;
	mov.f64 	%fd188, 0d0000000000000000;
	mul.rn.f64 	%fd295, %fd301, %fd188;
	mov.b32 	%r141, 0;
	bra.uni 	$L__BB1_33;
$L__BB1_31:
	mul.f64 	%fd183, %fd301, 0d3FE45F306DC9C883;
	cvt.rni.s32.f64 	%r141, %fd183;
	cvt.rn.f64.s32 	%fd184, %r141;
	fma.rn.f64 	%fd185, %fd184, 0dBFF921FB54442D18, %fd301;
	fma.rn.f64 	%fd186, %fd184, 0dBC91A62633145C00, %fd185;
	fma.rn.f64 	%fd295, %fd184, 0dB97B839A252049C0, %fd186;
	setp.ltu.f64 	%p27, %fd28, 0d41E0000000000000;
	@%p27 bra 	$L__BB1_33;
	{ // callseq 3, 0
	.param .b64 param0;
	st.param.f64 	[param0], %fd301;
	.param .align 16 .b8 retval0[16];
	call.uni (retval0), 
	__internal_trig_reduction_slowpathd, 
	(
	param0
	);
	ld.param.f64 	%fd295, [retval0];
	ld.param.b32 	%r141, [retval0+8];
	} // callseq 3
$L__BB1_33:
	mov.b32 	%r110, 0;
	mov.b64 	%rd26, {%r110, %r22};
	mov.b64 	%fd189, %rd26;
	shl.b32 	%r111, %r141, 6;
	cvt.u64.u32 	%rd27, %r111;
	and.b64  	%rd28, %rd27, 64;
	add.s64 	%rd30, %rd24, %rd28;
	mul.rn.f64 	%fd190, %fd295, %fd295;
	and.b32  	%r112, %r141, 1;
	setp.eq.b32 	%p28, %r112, 1;
	selp.f64 	%fd191, 0dBDA8FF8320FD8164, 0d3DE5DB65F9785EBA, %p28;
	ld.global.nc.v2.f64 	{%fd192, %fd193}, [%rd30];
	fma.rn.f64 	%fd194, %fd191, %fd190, %fd192;
	fma.rn.f64 	%fd195, %fd194, %fd190, %fd193;
	ld.global.nc.v2.f64 	{%fd196, %fd197}, [%rd30+16];
	fma.rn.f64 	%fd198, %fd195, %fd190, %fd196;
	fma.rn.f64 	%fd199, %fd198, %fd190, %fd197;
	ld.global.nc.v2.f64 	{%fd200, %fd201}, [%rd30+32];
	fma.rn.f64 	%fd202, %fd199, %fd190, %fd200;
	fma.rn.f64 	%fd203, %fd202, %fd190, %fd201;
	fma.rn.f64 	%fd204, %fd203, %fd295, %fd295;
	fma.rn.f64 	%fd205, %fd203, %fd190, 0d3FF0000000000000;
	selp.f64 	%fd206, %fd205, %fd204, %p28;
	and.b32  	%r113, %r141, 2;
	setp.eq.s32 	%p29, %r113, 0;
	mov.f64 	%fd207, 0d0000000000000000;
	sub.f64 	%fd208, %fd207, %fd206;
	selp.f64 	%fd209, %fd206, %fd208, %p29;
	mul.f64 	%fd210, %fd209, %fd26;
	mul.f64 	%fd211, %fd210, %fd27;
	mul.f64 	%fd301, %fd211, %fd189;
	mul.f64 	%fd300, %fd34, %fd189;
	bra.uni 	$L__BB1_47;
$L__BB1_34:
	fma.rn.f64 	%fd67, %fd1, 0d3FF71547652B82FE, 0d4338000000000000;
	{
	.reg .b32 %temp; 
	mov.b64 	{%r31, %temp}, %fd67;
	}
	mov.f64 	%fd68, 0dC338000000000000;
	add.rn.f64 	%fd69, %fd67, %fd68;
	fma.rn.f64 	%fd70, %fd69, 0dBFE62E42FEFA39EF, %fd1;
	fma.rn.f64 	%fd71, %fd69, 0dBC7ABC9E3B39803F, %fd70;
	fma.rn.f64 	%fd72, %fd71, 0d3E5ADE1569CE2BDF, 0d3E928AF3FCA213EA;
	fma.rn.f64 	%fd73, %fd72, %fd71, 0d3EC71DEE62401315;
	fma.rn.f64 	%fd74, %fd73, %fd71, 0d3EFA01997C89EB71;
	fma.rn.f64 	%fd75, %fd74, %fd71, 0d3F2A01A014761F65;
	fma.rn.f64 	%fd76, %fd75, %fd71, 0d3F56C16C1852B7AF;
	fma.rn.f64 	%fd77, %fd76, %fd71, 0d3F81111111122322;
	fma.rn.f64 	%fd78, %fd77, %fd71, 0d3FA55555555502A1;
	fma.rn.f64 	%fd79, %fd78, %fd71, 0d3FC5555555555511;
	fma.rn.f64 	%fd80, %fd79, %fd71, 0d3FE000000000000B;
	fma.rn.f64 	%fd81, %fd80, %fd71, 0d3FF0000000000000;
	fma.rn.f64 	%fd82, %fd81, %fd71, 0d3FF0000000000000;
	{
	.reg .b32 %temp; 
	mov.b64 	{%r32, %temp}, %fd82;
	}
	{
	.reg .b32 %temp; 
	mov.b64 	{%temp, %r33}, %fd82;
	}
	shl.b32 	%r57, %r31, 20;
	add.s32 	%r58, %r57, %r33;
	mov.b64 	%fd296, {%r32, %r58};
	{
	.reg .b32 %temp; 
	mov.b64 	{%temp, %r59}, %fd1;
	}
	mov.b32 	%f4, %r59;
	abs.f32 	%f3, %f4;
	setp.lt.f32 	%p8, %f3, 0f4086232B;
	@%p8 bra 	$L__BB1_37;
	setp.lt.f64 	%p9, %fd1, 0d0000000000000000;
	add.f64 	%fd83, %fd1, 0d7FF0000000000000;
	selp.f64 	%fd296, 0d0000000000000000, %fd83, %p9;
	setp.geu.f32 	%p10, %f3, 0f40874800;
	@%p10 bra 	$L__BB1_37;
	shr.u32 	%r60, %r31, 31;
	add.s32 	%r61, %r31, %r60;
	shr.s32 	%r62, %r61, 1;
	shl.b32 	%r63, %r62, 20;
	add.s32 	%r64, %r33, %r63;
	mov.b64 	%fd84, {%r32, %r64};
	sub.s32 	%r65, %r31, %r62;
	shl.b32 	%r66, %r65, 20;
	add.s32 	%r67, %r66, 1072693248;
	mov.b32 	%r68, 0;
	mov.b64 	%fd85, {%r68, %r67};
	mul.f64 	%fd296, %fd85, %fd84;
$L__BB1_37:
	abs.f64 	%fd45, %fd301;
	setp.neu.f64 	%p11, %fd45, 0d7FF0000000000000;
	@%p11 bra 	$L__BB1_39;
	mov.f64 	%fd91, 0d0000000000000000;
	mul.rn.f64 	%fd298, %fd301, %fd91;
	mov.b32 	%r143, 1;
	bra.uni 	$L__BB1_42;
$L__BB1_39:
	mul.f64 	%fd86, %fd301, 0d3FE45F306DC9C883;
	cvt.rni.s32.f64 	%r142, %fd86;
	cvt.rn.f64.s32 	%fd87, %r142;
	fma.rn.f64 	%fd88, %fd87, 0dBFF921FB54442D18, %fd301;
	fma.rn.f64 	%fd89, %fd87, 0dBC91A62633145C00, %fd88;
	fma.rn.f64 	%fd298, %fd87, 0dB97B839A252049C0, %fd89;
	setp.ltu.f64 	%p12, %fd45, 0d41E0000000000000;
	@%p12 bra 	$L__BB1_41;
	{ // callseq 0, 0
	.param .b64 param0;
	st.param.f64 	[param0], %fd301;
	.param .align 16 .b8 retval0[16];
	call.uni (retval0), 
	__internal_trig_reduction_slowpathd, 
	(
	param0
	);
	ld.param.f64 	%fd298, [retval0];
	ld.param.b32 	%r142, [retval0+8];
	} // callseq 0
$L__BB1_41:
	add.s32 	%r143, %r142, 1;
$L__BB1_42:
	setp.neu.f64 	%p13, %fd45, 0d7FF0000000000000;
	shl.b32 	%r71, %r143, 6;
	cvt.u64.u32 	%rd11, %r71;
	and.b64  	%rd12, %rd11, 64;
	mov.u64 	%rd13, __cudart_sin_cos_coeffs;
	add.s64 	%rd14, %rd13, %rd12;
	mul.rn.f64 	%fd92, %fd298, %fd298;
	and.b32  	%r72, %r143, 1;
	setp.eq.b32 	%p14, %r72, 1;
	selp.f64 	%fd93, 0dBDA8FF8320FD8164, 0d3DE5DB65F9785EBA, %p14;
	ld.global.nc.v2.f64 	{%fd94, %fd95}, [%rd14];
	fma.rn.f64 	%fd96, %fd93, %fd92, %fd94;
	fma.rn.f64 	%fd97, %fd96, %fd92, %fd95;
	ld.global.nc.v2.f64 	{%fd98, %fd99}, [%rd14+16];
	fma.rn.f64 	%fd100, %fd97, %fd92, %fd98;
	fma.rn.f64 	%fd101, %fd100, %fd92, %fd99;
	ld.global.nc.v2.f64 	{%fd102, %fd103}, [%rd14+32];
	fma.rn.f64 	%fd104, %fd101, %fd92, %fd102;
	fma.rn.f64 	%fd105, %fd104, %fd92, %fd103;
	fma.rn.f64 	%fd106, %fd105, %fd298, %fd298;
	fma.rn.f64 	%fd107, %fd105, %fd92, 0d3FF0000000000000;
	selp.f64 	%fd108, %fd107, %fd106, %p14;
	and.b32  	%r73, %r143, 2;
	setp.eq.s32 	%p15, %r73, 0;
	mov.f64 	%fd109, 0d0000000000000000;
	sub.f64 	%fd110, %fd109, %fd108;
	selp.f64 	%fd51, %fd108, %fd110, %p15;
	@%p13 bra 	$L__BB1_44;
	mov.f64 	%fd116, 0d0000000000000000;
	mul.rn.f64 	%fd299, %fd301, %fd116;
	mov.b32 	%r144, 0;
	bra.uni 	$L__BB1_46;
$L__BB1_44:
	mul.f64 	%fd111, %fd301, 0d3FE45F306DC9C883;
	cvt.rni.s32.f64 	%r144, %fd111;
	cvt.rn.f64.s32 	%fd112, %r144;
	fma.rn.f64 	%fd113, %fd112, 0dBFF921FB54442D18, %fd301;
	fma.rn.f64 	%fd114, %fd112, 0dBC91A62633145C00, %fd113;
	fma.rn.f64 	%fd299, %fd112, 0dB97B839A252049C0, %fd114;
	setp.ltu.f64 	%p16, %fd45, 0d41E0000000000000;
	@%p16 bra 	$L__BB1_46;
	{ // callseq 1, 0
	.param .b64 param0;
	st.param.f64 	[param0], %fd301;
	.param .align 16 .b8 retval0[16];
	call.uni (retval0), 
	__internal_trig_reduction_slowpathd, 
	(
	param0
	);
	ld.param.f64 	%fd299, [retval0];
	ld.param.b32 	%r144, [retval0+8];
	} // callseq 1
$L__BB1_46:
	shl.b32 	%r76, %r144, 6;
	cvt.u64.u32 	%rd15, %r76;
	and.b64  	%rd16, %rd15, 64;
	add.s64 	%rd18, %rd13, %rd16;
	mul.rn.f64 	%fd117, %fd299, %fd299;
	and.b32  	%r77, %r144, 1;
	setp.eq.b32 	%p17, %r77, 1;
	selp.f64 	%fd118, 0dBDA8FF8320FD8164, 0d3DE5DB65F9785EBA, %p17;
	ld.global.nc.v2.f64 	{%fd119, %fd120}, [%rd18];
	fma.rn.f64 	%fd121, %fd118, %fd117, %fd119;
	fma.rn.f64 	%fd122, %fd121, %fd117, %fd120;
	ld.global.nc.v2.f64 	{%fd123, %fd124}, [%rd18+16];
	fma.rn.f64 	%fd125, %fd122, %fd117, %fd123;
	fma.rn.f64 	%fd126, %fd125, %fd117, %fd124;
	ld.global.nc.v2.f64 	{%fd127, %fd128}, [%rd18+32];
	fma.rn.f64 	%fd129, %fd126, %fd117, %fd127;
	fma.rn.f64 	%fd130, %fd129, %fd117, %fd128;
	fma.rn.f64 	%fd131, %fd130, %fd299, %fd299;
	fma.rn.f64 	%fd132, %fd130, %fd117, 0d3FF0000000000000;
	selp.f64 	%fd133, %fd132, %fd131, %p17;
	and.b32  	%r78, %r144, 2;
	setp.eq.s32 	%p18, %r78, 0;
	mov.f64 	%fd134, 0d0000000000000000;
	sub.f64 	%fd135, %fd134, %fd133;
	selp.f64 	%fd136, %fd133, %fd135, %p18;
	mul.f64 	%fd301, %fd296, %fd136;
	mul.f64 	%fd300, %fd296, %fd51;
$L__BB1_47:
	ld.global.v2.f64 	{%fd282, %fd283}, [%rd1];
	mul.f64 	%fd284, %fd300, %fd282;
	mul.f64 	%fd285, %fd301, %fd283;
	sub.f64 	%fd286, %fd284, %fd285;
	mul.f64 	%fd287, %fd300, %fd283;
	fma.rn.f64 	%fd288, %fd301, %fd282, %fd287;
	cvta.to.global.u64 	%rd39, %rd2;
	add.s64 	%rd41, %rd39, %rd7;
	st.global.v2.f64 	[%rd41], {%fd286, %fd288};
$L__BB1_48:
	ret;

}
	// .globl	_ZN6device10density_3dEPN6thrust24THRUST_300001_SM_1000_NS7complexIdEEPKS3_PKdjjj
.visible .entry _ZN6device10density_3dEPN6thrust24THRUST_300001_SM_1000_NS7complexIdEEPKS3_PKdjjj(
	.param .u64 .ptr .align 1 _ZN6device10density_3dEPN6thrust24THRUST_300001_SM_1000_NS7complexIdEEPKS3_PKdjjj_param_0,
	.param .u64 .ptr .align 1 _ZN6device10density_3dEPN6thrust24THRUST_300001_SM_1000_NS7complexIdEEPKS3_PKdjjj_param_1,
	.param .u64 .ptr .align 1 _ZN6device10density_3dEPN6thrust24THRUST_300001_SM_1000_NS7complexIdEEPKS3_PKdjjj_param_2,
	.param .u32 _ZN6device10density_3dEPN6thrust24THRUST_300001_SM_1000_NS7complexIdEEPKS3_PKdjjj_param_3,
	.param .u32 _ZN6device10density_3dEPN6thrust24THRUST_300001_SM_1000_NS7complexIdEEPKS3_PKdjjj_param_4,
	.param .u32 _ZN6device10density_3dEPN6thrust24THRUST_300001_SM_1000_NS7complexIdEEPKS3_PKdjjj_param_5
)
{
	.reg .pred 	%p<6>;
	.reg .b32 	%r<20>;
	.reg .b64 	%rd<12>;
	.reg .b64 	%fd<8>;

	ld.param.u64 	%rd1, [_ZN6device10density_3dEPN6thrust24THRUST_300001_SM_1000_NS7complexIdEEPKS3_PKdjjj_param_0];
	ld.param.u64 	%rd2, [_ZN6device10density_3dEPN6thrust24THRUST_300001_SM_1000_NS7complexIdEEPKS3_PKdjjj_param_1];
	ld.param.u64 	%rd3, [_ZN6device10density_3dEPN6thrust24THRUST_300001_SM_1000_NS7complexIdEEPKS3_PKdjjj_param_2];
	ld.param.u32 	%r4, [_ZN6device10density_3dEPN6thrust24THRUST_300001_SM_1000_NS7complexIdEEPKS3_PKdjjj_param_3];
	ld.param.u32 	%r6, [_ZN6device10density_3dEPN6thrust24THRUST_300001_SM_1000_NS7complexIdEEPKS3_PKdjjj_param_4];
	ld.param.u32 	%r7, [_ZN6device10density_3dEPN6thrust24THRUST_300001_SM_1000_NS7complexIdEEPKS3_PKdjjj_param_5];
	mov.u32 	%r8, %ctaid.x;
	mov.u32 	%r9, %ntid.x;
	mov.u32 	%r10, %tid.x;
	mad.lo.s32 	%r1, %r8, %r9, %r10;
	mov.u32 	%r11, %ctaid.y;
	mov.u32 	%r12, %ntid.y;
	mov.u32 	%r13, %tid.y;
	mad.lo.s32 	%r14, %r11, %r12, %r13;
	mov.u32 	%r15, %ctaid.z;
	mov.u32 	%r16, %ntid.z;
	mov.u32 	%r17, %tid.z;
	mad.lo.s32 	%r3, %r15, %r16, %r17;
	setp.ge.u32 	%p1, %r1, %r4;
	setp.ge.u32 	%p2, %r14, %r6;
	or.pred  	%p3, %p1, %p2;
	setp.ge.u32 	%p4, %r3, %r7;
	or.pred  	%p5, %p3, %p4;
	@%p5 bra 	$L__BB2_2;
	cvta.to.global.u64 	%rd4, %rd2;
	cvta.to.global.u64 	%rd5, %rd3;
	cvta.to.global.u64 	%rd6, %rd1;
	mad.lo.s32 	%r18, %r6, %r3, %r14;
	mad.lo.s32 	%r19, %r18, %r4, %r1;
	mul.wide.u32 	%rd7, %r19, 16;
	add.s64 	%rd8, %rd4, %rd7;
	ld.global.v2.f64 	{%fd1, %fd2}, [%rd8];
	mul.wide.u32 	%rd9, %r19, 8;
	add.s64 	%rd10, %rd5, %rd9;
	ld.global.f64 	%fd3, [%rd10];
	mul.f64 	%fd4, %fd2, %fd2;
	fma.rn.f64 	%fd5, %fd1, %fd1, %fd4;
	mul.f64 	%fd6, %fd3, %fd5;
	add.s64 	%rd11, %rd6, %rd7;
	mov.f64 	%fd7, 0d0000000000000000;
	st.global.v2.f64 	[%rd11], {%fd6, %fd7};
$L__BB2_2:
	ret;

}
	// .globl	_ZN6device14nonlin_part_3dEPN6thrust24THRUST_300001_SM_1000_NS7complexIdEEPKS3_S6_S3_jjj
.visible .entry _ZN6device14nonlin_part_3dEPN6thrust24THRUST_300001_SM_1000_NS7complexIdEEPKS3_S6_S3_jjj(
	.param .u64 .ptr .align 1 _ZN6device14nonlin_part_3dEPN6thrust24THRUST_300001_SM_1000_NS7complexIdEEPKS3_S6_S3_jjj_param_0,
	.param .u64 .ptr .align 1 _ZN6device14nonlin_part_3dEPN6thrust24THRUST_300001_SM_1000_NS7complexIdEEPKS3_S6_S3_jjj_param_1,
	.param .u64 .ptr .align 1 _ZN6device14nonlin_part_3dEPN6thrust24THRUST_300001_SM_1000_NS7complexIdEEPKS3_S6_S3_jjj_param_2,
	.param .align 16 .b8 _ZN6device14nonlin_part_3dEPN6thrust24THRUST_300001_SM_1000_NS7complexIdEEPKS3_S6_S3_jjj_param_3[16],
	.param .u32 _ZN6device14nonlin_part_3dEPN6thrust24THRUST_300001_SM_1000_NS7complexIdEEPKS3_S6_S3_jjj_param_4,
	.param .u32 _ZN6device14nonlin_part_3dEPN6thrust24THRUST_300001_SM_1000_NS7complexIdEEPKS3_S6_S3_jjj_param_5,
	.param .u32 _ZN6device14nonlin_part_3dEPN6thrust24THRUST_300001_SM_1000_NS7complexIdEEPKS3_S6_S3_jjj_param_6
)
{
	.reg .pred 	%p<47>;
	.reg .b16 	%rs<5>;
	.reg .b32 	%r<151>;
	.reg .b32 	%f<7>;
	.reg .b64 	%rd<42>;
	.reg .b64 	%fd<302>;

	ld.param.u64 	%rd2, [_ZN6device14nonlin_part_3dEPN6thrust24THRUST_300001_SM_1000_NS7complexIdEEPKS3_S6_S3_jjj_param_0];
	ld.param.u64 	%rd3, [_ZN6device14nonlin_part_3dEPN6thrust24THRUST_300001_SM_1000_NS7complexIdEEPKS3_S6_S3_jjj_param_1];
	ld.param.u64 	%rd4, [_ZN6device14nonlin_part_3dEPN6thrust24THRUST_300001_SM_1000_NS7complexIdEEPKS3_S6_S3_jjj_param_2];
	ld.param.v2.f64 	{%fd60, %fd61}, [_ZN6device14nonlin_part_3dEPN6thrust24THRUST_300001_SM_1000_NS7complexIdEEPKS3_S6_S3_jjj_param_3];
	ld.param.u32 	%r43, [_ZN6device14nonlin_part_3dEPN6thrust24THRUST_300001_SM_1000_NS7complexIdEEPKS3_S6_S3_jjj_param_4];
	ld.param.u32 	%r45, [_ZN6device14nonlin_part_3dEPN6thrust24THRUST_300001_SM_1000_NS7complexIdEEPKS3_S6_S3_jjj_param_5];
	ld.param.u32 	%r46, [_ZN6device14nonlin_part_3dEPN6thrust24THRUST_300001_SM_1000_NS7complexIdEEPKS3_S6_S3_jjj_param_6];
	mov.u32 	%r47, %ctaid.x;
	mov.u32 	%r48, %ntid.x;
	mov.u32 	%r49, %tid.x;
	mad.lo.s32 	%r1, %r47, %r48, %r49;
	mov.u32 	%r50, %ctaid.y;
	mov.u32 	%r51, %ntid.y;
	mov.u32 	%r52, %tid.y;
	mad.lo.s32 	%r53, %r50, %r51, %r52;
	mov.u32 	%r54, %ctaid.z;
	mov.u32 	%r55, %ntid.z;
	mov.u32 	%r56, %tid.z;
	mad.lo.s32 	%r3, %r54, %r55, %r56;
	setp.ge.u32 	%p1, %r1, %r43;
	setp.ge.u32 	%p2, %r53, %r45;
	or.pred  	%p3, %p1, %p2;
	setp.ge.u32 	%p4, %r3, %r46;
	or.pred  	%p5, %p3, %p4;
	@%p5 bra 	$L__BB3_48;
	cvta.to.global.u64 	%rd5, %rd4;
	cvta.to.global.u64 	%rd6, %rd3;
	mad.lo.s32 	%r57, %r45, %r3, %r53;
	mad.lo.s32 	%r4, %r57, %r43, %r1;
	mul.wide.u32 	%rd7, %r4, 16;
	add.s64 	%rd8, %rd5, %rd7;
	ld.global.v2.f64 	{%fd62, %fd63}, [%rd8];
	add.s64 	%rd1, %rd6, %rd7;
	mul.f64 	%fd64, %fd60, %fd62;
	mul.f64 	%fd65, %fd61, %fd63;
	sub.f64 	%fd1, %fd64, %fd65;
	mul.f64 	%fd66, %fd60, %fd63;
	fma.rn.f64 	%fd301, %fd61, %fd62, %fd66;
	mov.b64 	%rd9, %fd301;
	mov.b64 	{%r58, %r59}, %rd9;
	and.b32  	%r5, %r59, 2147483647;
	or.b32  	%r60, %r5, %r58;
	setp.ne.s32 	%p6, %r60, 0;
	@%p6 bra 	$L__BB3_5;
	fma.rn.f64 	%fd263, %fd1, 0d3FF71547652B82FE, 0d4338000000000000;
	{
	.reg .b32 %temp; 
	mov.b64 	{%r6, %temp}, %fd263;
	}
	mov.f64 	%fd264, 0dC338000000000000;
	add.rn.f64 	%fd265, %fd263, %fd264;
	fma.rn.f64 	%fd266, %fd265, 0dBFE62E42FEFA39EF, %fd1;
	fma.rn.f64 	%fd267, %fd265, 0dBC7ABC9E3B39803F, %fd266;
	fma.rn.f64 	%fd268, %fd267, 0d3E5ADE1569CE2BDF, 0d3E928AF3FCA213EA;
	fma.rn.f64 	%fd269, %fd268, %fd267, 0d3EC71DEE62401315;
	fma.rn.f64 	%fd270, %fd269, %fd267, 0d3EFA01997C89EB71;
	fma.rn.f64 	%fd271, %fd270, %fd267, 0d3F2A01A014761F65;
	fma.rn.f64 	%fd272, %fd271, %fd267, 0d3F56C16C1852B7AF;
	fma.rn.f64 	%fd273, %fd272, %fd267, 0d3F81111111122322;
	fma.rn.f64 	%fd274, %fd273, %fd267, 0d3FA55555555502A1;
	fma.rn.f64 	%fd275, %fd274, %fd267, 0d3FC5555555555511;
	fma.rn.f64 	%fd276, %fd275, %fd267, 0d3FE000000000000B;
	fma.rn.f64 	%fd277, %fd276, %fd267, 0d3FF0000000000000;
	fma.rn.f64 	%fd278, %fd277, %fd267, 0d3FF0000000000000;
	{
	.reg .b32 %temp; 
	mov.b64 	{%r7, %temp}, %fd278;
	}
	{
	.reg .b32 %temp; 
	mov.b64 	{%temp, %r8}, %fd278;
	}
	shl.b32 	%r130, %r6, 20;
	add.s32 	%r131, %r130, %r8;
	mov.b64 	%fd300, {%r7, %r131};
	{
	.reg .b32 %temp; 
	mov.b64 	{%temp, %r132}, %fd1;
	}
	mov.b32 	%f6, %r132;
	abs.f32 	%f1, %f6;
	setp.lt.f32 	%p44, %f1, 0f4086232B;
	@%p44 bra 	$L__BB3_47;
	setp.lt.f64 	%p45, %fd1, 0d0000000000000000;
	add.f64 	%fd279, %fd1, 0d7FF0000000000000;
	selp.f64 	%fd300, 0d0000000000000000, %fd279, %p45;
	setp.geu.f32 	%p46, %f1, 0f40874800;
	@%p46 bra 	$L__BB3_47;
	shr.u32 	%r133, %r6, 31;
	add.s32 	%r134, %r6, %r133;
	shr.s32 	%r135, %r134, 1;
	shl.b32 	%r136, %r135, 20;
	add.s32 	%r137, %r8, %r136;
	mov.b64 	%fd280, {%r7, %r137};
	sub.s32 	%r138, %r6, %r135;
	shl.b32 	%r139, %r138, 20;
	add.s32 	%r140, %r139, 1072693248;
	mov.b32 	%r141, 0;
	mov.b64 	%fd281, {%r141, %r140};
	mul.f64 	%fd300, %fd281, %fd280;
	bra.uni 	$L__BB3_47;
$L__BB3_5:
	mov.b64 	%rd10, %fd1;
	mov.b64 	{%r10, %r9}, %rd10;
	and.b32  	%r11, %r9, 2147483647;
	or.b32  	%r61, %r11, %r10;
	setp.ne.s32 	%p7, %r61, 0;
	@%p7 bra 	$L__BB3_16;
	abs.f64 	%fd6, %fd301;
	setp.neu.f64 	%p36, %fd6, 0d7FF0000000000000;
	@%p36 bra 	$L__BB3_8;
	mov.f64 	%fd218, 0d0000000000000000;
	mul.rn.f64 	%fd290, %fd301, %fd218;
	mov.b32 	%r143, 1;
	bra.uni 	$L__BB3_11;
$L__BB3_8:
	mul.f64 	%fd213, %fd301, 0d3FE45F306DC9C883;
	cvt.rni.s32.f64 	%r142, %fd213;
	cvt.rn.f64.s32 	%fd214, %r142;
	fma.rn.f64 	%fd215, %fd214, 0dBFF921FB54442D18, %fd301;
	fma.rn.f64 	%fd216, %fd214, 0dBC91A62633145C00, %fd215;
	fma.rn.f64 	%fd290, %fd214, 0dB97B839A252049C0, %fd216;
	setp.ltu.f64 	%p37, %fd6, 0d41E0000000000000;
	@%p37 bra 	$L__BB3_10;
	{ // callseq 10, 0
	.param .b64 param0;
	st.param.f64 	[param0], %fd301;
	.param .align 16 .b8 retval0[16];
	call.uni (retval0), 
	__internal_trig_reduction_slowpathd, 
	(
	param0
	);
	ld.param.f64 	%fd290, [retval0];
	ld.param.b32 	%r142, [retval0+8];
	} // callseq 10
$L__BB3_10:
	add.s32 	%r143, %r142, 1;
$L__BB3_11:
	setp.neu.f64 	%p38, %fd6, 0d7FF0000000000000;
	shl.b32 	%r122, %r143, 6;
	cvt.u64.u32 	%rd31, %r122;
	and.b64  	%rd32, %rd31, 64;
	mov.u64 	%rd33, __cudart_sin_cos_coeffs;
	add.s64 	%rd34, %rd33, %rd32;
	mul.rn.f64 	%fd219, %fd290, %fd290;
	and.b32  	%r123, %r143, 1;
	setp.eq.b32 	%p39, %r123, 1;
	selp.f64 	%fd220, 0dBDA8FF8320FD8164, 0d3DE5DB65F9785EBA, %p39;
	ld.global.nc.v2.f64 	{%fd221, %fd222}, [%rd34];
	fma.rn.f64 	%fd223, %fd220, %fd219, %fd221;
	fma.rn.f64 	%fd224, %fd223, %fd219, %fd222;
	ld.global.nc.v2.f64 	{%fd225, %fd226}, [%rd34+16];
	fma.rn.f64 	%fd227, %fd224, %fd219, %fd225;
	fma.rn.f64 	%fd228, %fd227, %fd219, %fd226;
	ld.global.nc.v2.f64 	{%fd229, %fd230}, [%rd34+32];
	fma.rn.f64 	%fd231, %fd228, %fd219, %fd229;
	fma.rn.f64 	%fd232, %fd231, %fd219, %fd230;
	fma.rn.f64 	%fd233, %fd232, %fd290, %fd290;
	fma.rn.f64 	%fd234, %fd232, %fd219, 0d3FF0000000000000;
	selp.f64 	%fd235, %fd234, %fd233, %p39;
	and.b32  	%r124, %r143, 2;
	setp.eq.s32 	%p40, %r124, 0;
	mov.f64 	%fd236, 0d0000000000000000;
	sub.f64 	%fd237, %fd236, %fd235;
	selp.f64 	%fd300, %fd235, %fd237, %p40;
	@%p38 bra 	$L__BB3_13;
	mov.f64 	%fd243, 0d0000000000000000;
	mul.rn.f64 	%fd291, %fd301, %fd243;
	mov.b32 	%r144, 0;
	bra.uni 	$L__BB3_15;
$L__BB3_13:
	mul.f64 	%fd238, %fd301, 0d3FE45F306DC9C883;
	cvt.rni.s32.f64 	%r144, %fd238;
	cvt.rn.f64.s32 	%fd239, %r144;
	fma.rn.f64 	%fd240, %fd239, 0dBFF921FB54442D18, %fd301;
	fma.rn.f64 	%fd241, %fd239, 0dBC91A62633145C00, %fd240;
	fma.rn.f64 	%fd291, %fd239, 0dB97B839A252049C0, %fd241;
	setp.ltu.f64 	%p41, %fd6, 0d41E0000000000000;
	@%p41 bra 	$L__BB3_15;
	{ // callseq 11, 0
	.param .b64 param0;
	st.param.f64 	[param0], %fd301;
	.param .align 16 .b8 retval0[16];
	call.uni (retval0), 
	__internal_trig_reduction_slowpathd, 
	(
	param0
	);
	ld.param.f64 	%fd291, [retval0];
	ld.param.b32 	%r144, [retval0+8];
	} // callseq 11
$L__BB3_15:
	shl.b32 	%r127, %r144, 6;
	cvt.u64.u32 	%rd35, %r127;
	and.b64  	%rd36, %rd35, 64;
	add.s64 	%rd38, %rd33, %rd36;
	mul.rn.f64 	%fd244, %fd291, %fd291;
	and.b32  	%r128, %r144, 1;
	setp.eq.b32 	%p42, %r128, 1;
	selp.f64 	%fd245, 0dBDA8FF8320FD8164, 0d3DE5DB65F9785EBA, %p42;
	ld.global.nc.v2.f64 	{%fd246, %fd247}, [%rd38];
	fma.rn.f64 	%fd248, %fd245, %fd244, %fd246;
	fma.rn.f64 	%fd249, %fd248, %fd244, %fd247;
	ld.global.nc.v2.f64 	{%fd250, %fd251}, [%rd38+16];
	fma.rn.f64 	%fd252, %fd249, %fd244, %fd250;
	fma.rn.f64 	%fd253, %fd252, %fd244, %fd251;
	ld.global.nc.v2.f64 	{%fd254, %fd255}, [%rd38+32];
	fma.rn.f64 	%fd256, %fd253, %fd244, %fd254;
	fma.rn.f64 	%fd257, %fd256, %fd244, %fd255;
	fma.rn.f64 	%fd258, %fd257, %fd291, %fd291;
	fma.rn.f64 	%fd259, %fd257, %fd244, 0d3FF0000000000000;
	selp.f64 	%fd260, %fd259, %fd258, %p42;
	and.b32  	%r129, %r144, 2;
	setp.eq.s32 	%p43, %r129, 0;
	mov.f64 	%fd261, 0d0000000000000000;
	sub.f64 	%fd262, %fd261, %fd260;
	selp.f64 	%fd301, %fd260, %fd262, %p43;
	bra.uni 	$L__BB3_47;
$L__BB3_16:
	setp.lt.u32 	%p8, %r5, 2146435072;
	@%p8 bra 	$L__BB3_20;
	setp.eq.s32 	%p32, %r10, 0;
	setp.eq.s32 	%p33, %r11, 2146435072;
	and.pred  	%p34, %p32, %p33;
	@%p34 bra 	$L__BB3_19;
	sub.f64 	%fd300, %fd301, %fd301;
	mov.f64 	%fd301, %fd300;
	bra.uni 	$L__BB3_47;
$L__BB3_19:
	setp.gt.s32 	%p35, %r9, -1;
	sub.f64 	%fd212, %fd301, %fd301;
	selp.f64 	%fd300, %fd1, 0d0000000000000000, %p35;
	selp.f64 	%fd301, %fd212, 0d0000000000000000, %p35;
	bra.uni 	$L__BB3_47;
$L__BB3_20:
	add.s32 	%r62, %r9, -1082535490;
	setp.gt.u32 	%p9, %r62, 1084066;
	@%p9 bra 	$L__BB3_34;
	add.f64 	%fd21, %fd1, 0dC0937BE319BA0DA4;
	fma.rn.f64 	%fd137, %fd21, 0d3FF71547652B82FE, 0d4338000000000000;
	{
	.reg .b32 %temp; 
	mov.b64 	{%r20, %temp}, %fd137;
	}
	mov.f64 	%fd138, 0dC338000000000000;
	add.rn.f64 	%fd139, %fd137, %fd138;
	fma.rn.f64 	%fd140, %fd139, 0dBFE62E42FEFA39EF, %fd21;
	fma.rn.f64 	%fd141, %fd139, 0dBC7ABC9E3B39803F, %fd140;
	fma.rn.f64 	%fd142, %fd141, 0d3E5ADE1569CE2BDF, 0d3E928AF3FCA213EA;
	fma.rn.f64 	%fd143, %fd142, %fd141, 0d3EC71DEE62401315;
	fma.rn.f64 	%fd144, %fd143, %fd141, 0d3EFA01997C89EB71;
	fma.rn.f64 	%fd145, %fd144, %fd141, 0d3F2A01A014761F65;
	fma.rn.f64 	%fd146, %fd145, %fd141, 0d3F56C16C1852B7AF;
	fma.rn.f64 	%fd147, %fd146, %fd141, 0d3F81111111122322;
	fma.rn.f64 	%fd148, %fd147, %fd141, 0d3FA55555555502A1;
	fma.rn.f64 	%fd149, %fd148, %fd141, 0d3FC5555555555511;
	fma.rn.f64 	%fd150, %fd149, %fd141, 0d3FE000000000000B;
	fma.rn.f64 	%fd151, %fd150, %fd141, 0d3FF0000000000000;
	fma.rn.f64 	%fd152, %fd151, %fd141, 0d3FF0000000000000;
	{
	.reg .b32 %temp; 
	mov.b64 	{%r21, %temp}, %fd152;
	}
	{
	.reg .b32 %temp; 
	mov.b64 	{%temp, %r22}, %fd152;
	}
	shl.b32 	%r85, %r20, 20;
	add.s32 	%r86, %r85, %r22;
	mov.b64 	%fd292, {%r21, %r86};
	{
	.reg .b32 %temp; 
	mov.b64 	{%temp, %r87}, %fd21;
	}
	mov.b32 	%f5, %r87;
	abs.f32 	%f2, %f5;
	setp.lt.f32 	%p21, %f2, 0f4086232B;
	@%p21 bra 	$L__BB3_24;
	setp.lt.f64 	%p22, %fd21, 0d0000000000000000;
	add.f64 	%fd153, %fd21, 0d7FF0000000000000;
	selp.f64 	%fd292, 0d0000000000000000, %fd153, %p22;
	setp.geu.f32 	%p23, %f2, 0f40874800;
	@%p23 bra 	$L__BB3_24;
	shr.u32 	%r88, %r20, 31;
	add.s32 	%r89, %r20, %r88;
	shr.s32 	%r90, %r89, 1;
	shl.b32 	%r91, %r90, 20;
	add.s32 	%r92, %r22, %r91;
	mov.b64 	%fd154, {%r21, %r92};
	sub.s32 	%r93, %r20, %r90;
	shl.b32 	%r94, %r93, 20;
	add.s32 	%r95, %r94, 1072693248;
	mov.b32 	%r96, 0;
	mov.b64 	%fd155, {%r96, %r95};
	mul.f64 	%fd292, %fd155, %fd154;
$L__BB3_24:
	mov.b64 	%rd19, %fd292;
	mov.b64 	{%r97, %r98}, %rd19;
	shr.u32 	%r99, %r98, 20;
	add.s32 	%r100, %r99, -247;
	and.b32  	%r101, %r98, 1048575;
	or.b32  	%r102, %r101, 2145386496;
	mov.b64 	%rd20, {%r97, %r102};
	mov.b64 	%fd26, %rd20;
	cvt.u16.u32 	%rs1, %r100;
	shr.u16 	%rs2, %rs1, 15;
	add.s16 	%rs3, %rs1, %rs2;
	shr.s16 	%rs4, %rs3, 1;
	cvt.s32.s16 	%r103, %rs4;
	shl.b32 	%r104, %r103, 20;
	add.s32 	%r105, %r104, 1072693248;
	mov.b32 	%r106, 0;
	mov.b64 	%rd21, {%r106, %r105};
	mov.b64 	%fd27, %rd21;
	sub.s32 	%r107, %r100, %r103;
	shl.b32 	%r108, %r107, 20;
	add.s32 	%r23, %r108, 1072693248;
	abs.f64 	%fd28, %fd301;
	setp.neu.f64 	%p24, %fd28, 0d7FF0000000000000;
	@%p24 bra 	$L__BB3_26;
	mov.f64 	%fd161, 0d0000000000000000;
	mul.rn.f64 	%fd294, %fd301, %fd161;
	mov.b32 	%r146, 1;
	bra.uni 	$L__BB3_29;
$L__BB3_26:
	mul.f64 	%fd156, %fd301, 0d3FE45F306DC9C883;
	cvt.rni.s32.f64 	%r145, %fd156;
	cvt.rn.f64.s32 	%fd157, %r145;
	fma.rn.f64 	%fd158, %fd157, 0dBFF921FB54442D18, %fd301;
	fma.rn.f64 	%fd159, %fd157, 0dBC91A62633145C00, %fd158;
	fma.rn.f64 	%fd294, %fd157, 0dB97B839A252049C0, %fd159;
	setp.ltu.f64 	%p25, %fd28, 0d41E0000000000000;
	@%p25 bra 	$L__BB3_28;
	{ // callseq 8, 0
	.param .b64 param0;
	st.param.f64 	[param0], %fd301;
	.param .align 16 .b8 retval0[16];
	call.uni (retval0), 
	__internal_trig_reduction_slowpathd, 
	(
	param0
	);
	ld.param.f64 	%fd294, [retval0];
	ld.param.b32 	%r145, [retval0+8];
	} // callseq 8
$L__BB3_28:
	add.s32 	%r146, %r145, 1;
$L__BB3_29:
	setp.neu.f64 	%p26, %fd28, 0d7FF0000000000000;
	shl.b32 	%r111, %r146, 6;
	cvt.u64.u32 	%rd22, %r111;
	and.b64  	%rd23, %rd22, 64;
	mov.u64 	%rd24, __cudart_sin_cos_coeffs;
	add.s64 	%rd25, %rd24, %rd23;
	mul.rn.f64 	%fd162, %fd294, %fd294;
	and.b32  	%r112, %r146, 1;
	setp.eq.b32 	%p27, %r112, 1;
	selp.f64 	%fd163, 0dBDA8FF8320FD8164, 0d3DE5DB65F9785EBA, %p27;
	ld.global.nc.v2.f64 	{%fd164, %fd165}, [%rd25];
	fma.rn.f64 	%fd166, %fd163, %fd162, %fd164;
	fma.rn.f64 	%fd167, %fd166, %fd162, %fd165;
	ld.global.nc.v2.f64 	{%fd168, %fd169}, [%rd25+16];
	fma.rn.f64 	%fd170, %fd167, %fd162, %fd168;
	fma.rn.f64 	%fd171, %fd170, %fd162, %fd169;
	ld.global.nc.v2.f64 	{%fd172, %fd173}, [%rd25+32];
	fma.rn.f64 	%fd174, %fd171, %fd162, %fd172;
	fma.rn.f64 	%fd175, %fd174, %fd162, %fd173;
	fma.rn.f64 	%fd176, %fd175, %fd294, %fd294;
	fma.rn.f64 	%fd177, %fd175, %fd162, 0d3FF0000000000000;
	selp.f64 	%fd178, %fd177, %fd176, %p27;
	and.b32  	%r113, %r146, 2;
	setp.eq.s32 	%p28, %r113, 0;
	mov.f64 	%fd179, 0d0000000000000000;
	sub.f64 	%fd180, %fd179, %fd178;
	selp.f64 	%fd181, %fd178, %fd180, %p28;
	mul.f64 	%fd182, %fd181, %fd26;
	mul.f64 	%fd34, %fd182, %fd27;
	@%p26 bra 	$L__BB3_31;
	mov.f64 	%fd188, 0d0000000000000000;
	mul.rn.f64 	%fd295, %fd301, %fd188;
	mov.b32 	%r147, 0;
	bra.uni 	$L__BB3_33;
$L__BB3_31:
	mul.f64 	%fd183, %fd301, 0d3FE45F306DC9C883;
	cvt.rni.s32.f64 	%r147, %fd183;
	cvt.rn.f64.s32 	%fd184, %r147;
	fma.rn.f64 	%fd185, %fd184, 0dBFF921FB54442D18, %fd301;
	fma.rn.f64 	%fd186, %fd184, 0dBC91A62633145C00, %fd185;
	fma.rn.f64 	%fd295, %fd184, 0dB97B839A252049C0, %fd186;
	setp.ltu.f64 	%p29, %fd28, 0d41E0000000000000;
	@%p29 bra 	$L__BB3_33;
	{ // callseq 9, 0
	.param .b64 param0;
	st.param.f64 	[param0], %fd301;
	.param .align 16 .b8 retval0[16];
	call.uni (retval0), 
	__internal_trig_reduction_slowpathd, 
	(
	param0
	);
	ld.param.f64 	%fd295, [retval0];
	ld.param.b32 	%r147, [retval0+8];
	} // callseq 9
$L__BB3_33:
	mov.b32 	%r116, 0;
	mov.b64 	%rd26, {%r116, %r23};
	mov.b64 	%fd189, %rd26;
	shl.b32 	%r117, %r147, 6;
	cvt.u64.u32 	%rd27, %r117;
	and.b64  	%rd28, %rd27, 64;
	add.s64 	%rd30, %rd24, %rd28;
	mul.rn.f64 	%fd190, %fd295, %fd295;
	and.b32  	%r118, %r147, 1;
	setp.eq.b32 	%p30, %r118, 1;
	selp.f64 	%fd191, 0dBDA8FF8320FD8164, 0d3DE5DB65F9785EBA, %p30;
	ld.global.nc.v2.f64 	{%fd192, %fd193}, [%rd30];
	fma.rn.f64 	%fd194, %fd191, %fd190, %fd192;
	fma.rn.f64 	%fd195, %fd194, %fd190, %fd193;
	ld.global.nc.v2.f64 	{%fd196, %fd197}, [%rd30+16];
	fma.rn.f64 	%fd198, %fd195, %fd190, %fd196;
	fma.rn.f64 	%fd199, %fd198, %fd190, %fd197;
	ld.global.nc.v2.f64 	{%fd200, %fd201}, [%rd30+32];
	fma.rn.f64 	%fd202, %fd199, %fd190, %fd200;
	fma.rn.f64 	%fd203, %fd202, %fd190, %fd201;
	fma.rn.f64 	%fd204, %fd203, %fd295, %fd295;
	fma.rn.f64 	%fd205, %fd203, %fd190, 0d3FF0000000000000;
	selp.f64 	%fd206, %fd205, %fd204, %p30;
	and.b32  	%r119, %r147, 2;
	setp.eq.s32 	%p31, %r119, 0;
	mov.f64 	%fd207, 0d0000000000000000;
	sub.f64 	%fd208, %fd207, %fd206;
	selp.f64 	%fd209, %fd206, %fd208, %p31;
	mul.f64 	%fd210, %fd209, %fd26;
	mul.f64 	%fd211, %fd210, %fd27;
	mul.f64 	%fd301, %fd211, %fd189;
	mul.f64 	%fd300, %fd34, %fd189;
	bra.uni 	$L__BB3_47;
$L__BB3_34:
	fma.rn.f64 	%fd67, %fd1, 0d3FF71547652B82FE, 0d4338000000000000;
	{
	.reg .b32 %temp; 
	mov.b64 	{%r32, %temp}, %fd67;
	}
	mov.f64 	%fd68, 0dC338000000000000;
	add.rn.f64 	%fd69, %fd67, %fd68;
	fma.rn.f64 	%fd70, %fd69, 0dBFE62E42FEFA39EF, %fd1;
	fma.rn.f64 	%fd71, %fd69, 0dBC7ABC9E3B39803F, %fd70;
	fma.rn.f64 	%fd72, %fd71, 0d3E5ADE1569CE2BDF, 0d3E928AF3FCA213EA;
	fma.rn.f64 	%fd73, %fd72, %fd71, 0d3EC71DEE62401315;
	fma.rn.f64 	%fd74, %fd73, %fd71, 0d3EFA01997C89EB71;
	fma.rn.f64 	%fd75, %fd74, %fd71, 0d3F2A01A014761F65;
	fma.rn.f64 	%fd76, %fd75, %fd71, 0d3F56C16C1852B7AF;
	fma.rn.f64 	%fd77, %fd76, %fd71, 0d3F81111111122322;
	fma.rn.f64 	%fd78, %fd77, %fd71, 0d3FA55555555502A1;
	fma.rn.f64 	%fd79, %fd78, %fd71, 0d3FC5555555555511;
	fma.rn.f64 	%fd80, %fd79, %fd71, 0d3FE000000000000B;
	fma.rn.f64 	%fd81, %fd80, %fd71, 0d3FF0000000000000;
	fma.rn.f64 	%fd82, %fd81, %fd71, 0d3FF0000000000000;
	{
	.reg .b32 %temp; 
	mov.b64 	{%r33, %temp}, %fd82;
	}
	{
	.reg .b32 %temp; 
	mov.b64 	{%temp, %r34}, %fd82;
	}
	shl.b32 	%r63, %r32, 20;
	add.s32 	%r64, %r63, %r34;
	mov.b64 	%fd296, {%r33, %r64};
	{
	.reg .b32 %temp; 
	mov.b64 	{%temp, %r65}, %fd1;
	}
	mov.b32 	%f4, %r65;
	abs.f32 	%f3, %f4;
	setp.lt.f32 	%p10, %f3, 0f4086232B;
	@%p10 bra 	$L__BB3_37;
	setp.lt.f64 	%p11, %fd1, 0d0000000000000000;
	add.f64 	%fd83, %fd1, 0d7FF0000000000000;
	selp.f64 	%fd296, 0d0000000000000000, %fd83, %p11;
	setp.geu.f32 	%p12, %f3, 0f40874800;
	@%p12 bra 	$L__BB3_37;
	shr.u32 	%r66, %r32, 31;
	add.s32 	%r67, %r32, %r66;
	shr.s32 	%r68, %r67, 1;
	shl.b32 	%r69, %r68, 20;
	add.s32 	%r70, %r34, %r69;
	mov.b64 	%fd84, {%r33, %r70};
	sub.s32 	%r71, %r32, %r68;
	shl.b32 	%r72, %r71, 20;
	add.s32 	%r73, %r72, 1072693248;
	mov.b32 	%r74, 0;
	mov.b64 	%fd85, {%r74, %r73};
	mul.f64 	%fd296, %fd85, %fd84;
$L__BB3_37:
	abs.f64 	%fd45, %fd301;
	setp.neu.f64 	%p13, %fd45, 0d7FF0000000000000;
	@%p13 bra 	$L__BB3_39;
	mov.f64 	%fd91, 0d0000000000000000;
	mul.rn.f64 	%fd298, %fd301, %fd91;
	mov.b32 	%r149, 1;
	bra.uni 	$L__BB3_42;
$L__BB3_39:
	mul.f64 	%fd86, %fd301, 0d3FE45F306DC9C883;
	cvt.rni.s32.f64 	%r148, %fd86;
	cvt.rn.f64.s32 	%fd87, %r148;
	fma.rn.f64 	%fd88, %fd87, 0dBFF921FB54442D18, %fd301;
	fma.rn.f64 	%fd89, %fd87, 0dBC91A62633145C00, %fd88;
	fma.rn.f64 	%fd298, %fd87, 0dB97B839A252049C0, %fd89;
	setp.ltu.f64 	%p14, %fd45, 0d41E0000000000000;
	@%p14 bra 	$L__BB3_41;
	{ // callseq 6, 0
	.param .b64 param0;
	st.param.f64 	[param0], %fd301;
	.param .align 16 .b8 retval0[16];
	call.uni (retval0), 
	__internal_trig_reduction_slowpathd, 
	(
	param0
	);
	ld.param.f64 	%fd298, [retval0];
	ld.param.b32 	%r148, [retval0+8];
	} // callseq 6
$L__BB3_41:
	add.s32 	%r149, %r148, 1;
$L__BB3_42:
	setp.neu.f64 	%p15, %fd45, 0d7FF0000000000000;
	shl.b32 	%r77, %r149, 6;
	cvt.u64.u32 	%rd11, %r77;
	and.b64  	%rd12, %rd11, 64;
	mov.u64 	%rd13, __cudart_sin_cos_coeffs;
	add.s64 	%rd14, %rd13, %rd12;
	mul.rn.f64 	%fd92, %fd298, %fd298;
	and.b32  	%r78, %r149, 1;
	setp.eq.b32 	%p16, %r78, 1;
	selp.f64 	%fd93, 0dBDA8FF8320FD8164, 0d3DE5DB65F9785EBA, %p16;
	ld.global.nc.v2.f64 	{%fd94, %fd95}, [%rd14];
	fma.rn.f64 	%fd96, %fd93, %fd92, %fd94;
	fma.rn.f64 	%fd97, %fd96, %fd92, %fd95;
	ld.global.nc.v2.f64 	{%fd98, %fd99}, [%rd14+16];
	fma.rn.f64 	%fd100, %fd97, %fd92, %fd98;
	fma.rn.f64 	%fd101, %fd100, %fd92, %fd99;
	ld.global.nc.v2.f64 	{%fd102, %fd103}, [%rd14+32];
	fma.rn.f64 	%fd104, %fd101, %fd92, %fd102;
	fma.rn.f64 	%fd105, %fd104, %fd92, %fd103;
	fma.rn.f64 	%fd106, %fd105, %fd298, %fd298;
	fma.rn.f64 	%fd107, %fd105, %fd92, 0d3FF0000000000000;
	selp.f64 	%fd108, %fd107, %fd106, %p16;
	and.b32  	%r79, %r149, 2;
	setp.eq.s32 	%p17, %r79, 0;
	mov.f64 	%fd109, 0d0000000000000000;
	sub.f64 	%fd110, %fd109, %fd108;
	selp.f64 	%fd51, %fd108, %fd110, %p17;
	@%p15 bra 	$L__BB3_44;
	mov.f64 	%fd116, 0d0000000000000000;
	mul.rn.f64 	%fd299, %fd301, %fd116;
	mov.b32 	%r150, 0;
	bra.uni 	$L__BB3_46;
$L__BB3_44:
	mul.f64 	%fd111, %fd301, 0d3FE45F306DC9C883;
	cvt.rni.s32.f64 	%r150, %fd111;
	cvt.rn.f64.s32 	%fd112, %r150;
	fma.rn.f64 	%fd113, %fd112, 0dBFF921FB54442D18, %fd301;
	fma.rn.f64 	%fd114, %fd112, 0dBC91A62633145C00, %fd113;
	fma.rn.f64 	%fd299, %fd112, 0dB97B839A252049C0, %fd114;
	setp.ltu.f64 	%p18, %fd45, 0d41E0000000000000;
	@%p18 bra 	$L__BB3_46;
	{ // callseq 7, 0
	.param .b64 param0;
	st.param.f64 	[param0], %fd301;
	.param .align 16 .b8 retval0[16];
	call.uni (retval0), 
	__internal_trig_reduction_slowpathd, 
	(
	param0
	);
	ld.param.f64 	%fd299, [retval0];
	ld.param.b32 	%r150, [retval0+8];
	} // callseq 7
$L__BB3_46:
	shl.b32 	%r82, %r150, 6;
	cvt.u64.u32 	%rd15, %r82;
	and.b64  	%rd16, %rd15, 64;
	add.s64 	%rd18, %rd13, %rd16;
	mul.rn.f64 	%fd117, %fd299, %fd299;
	and.b32  	%r83, %r150, 1;
	setp.eq.b32 	%p19, %r83, 1;
	selp.f64 	%fd118, 0dBDA8FF8320FD8164, 0d3DE5DB65F9785EBA, %p19;
	ld.global.nc.v2.f64 	{%fd119, %fd120}, [%rd18];
	fma.rn.f64 	%fd121, %fd118, %fd117, %fd119;
	fma.rn.f64 	%fd122, %fd121, %fd117, %fd120;
	ld.global.nc.v2.f64 	{%fd123, %fd124}, [%rd18+16];
	fma.rn.f64 	%fd125, %fd122, %fd117, %fd123;
	fma.rn.f64 	%fd126, %fd125, %fd117, %fd124;
	ld.global.nc.v2.f64 	{%fd127, %fd128}, [%rd18+32];
	fma.rn.f64 	%fd129, %fd126, %fd117, %fd127;
	fma.rn.f64 	%fd130, %fd129, %fd117, %fd128;
	fma.rn.f64 	%fd131, %fd130, %fd299, %fd299;
	fma.rn.f64 	%fd132, %fd130, %fd117, 0d3FF0000000000000;
	selp.f64 	%fd133, %fd132, %fd131, %p19;
	and.b32  	%r84, %r150, 2;
	setp.eq.s32 	%p20, %r84, 0;
	mov.f64 	%fd134, 0d0000000000000000;
	sub.f64 	%fd135, %fd134, %fd133;
	selp.f64 	%fd136, %fd133, %fd135, %p20;
	mul.f64 	%fd301, %fd296, %fd136;
	mul.f64 	%fd300, %fd296, %fd51;
$L__BB3_47:
	ld.global.v2.f64 	{%fd282, %fd283}, [%rd1];
	mul.f64 	%fd284, %fd300, %fd282;
	mul.f64 	%fd285, %fd301, %fd283;
	sub.f64 	%fd286, %fd284, %fd285;
	mul.f64 	%fd287, %fd300, %fd283;
	fma.rn.f64 	%fd288, %fd301, %fd282, %fd287;
	cvta.to.global.u64 	%rd39, %rd2;
	add.s64 	%rd41, %rd39, %rd7;
	st.global.v2.f64 	[%rd41], {%fd286, %fd288};
$L__BB3_48:
	ret;

}
	// .globl	_ZN6device1BEPN6thrust24THRUST_300001_SM_1000_NS7complexIdEEPKdPKS3_jj
.visible .entry _ZN6device1BEPN6thrust24THRUST_300001_SM_1000_NS7complexIdEEPKdPKS3_jj(
	.param .u64 .ptr .align 1 _ZN6device1BEPN6thrust24THRUST_300001_SM_1000_NS7complexIdEEPKdPKS3_jj_param_0,
	.param .u64 .ptr .align 1 _ZN6device1BEPN6thrust24THRUST_300001_SM_1000_NS7complexIdEEPKdPKS3_jj_param_1,
	.param .u64 .ptr .align 1 _ZN6device1BEPN6thrust24THRUST_300001_SM_1000_NS7complexIdEEPKdPKS3_jj_param_2,
	.param .u32 _ZN6device1BEPN6thrust24THRUST_300001_SM_1000_NS7complexIdEEPKdPKS3_jj_param_3,
	.param .u32 _ZN6device1BEPN6thrust24THRUST_300001_SM_1000_NS7complexIdEEPKdPKS3_jj_param_4
)
{
	.reg .pred 	%p<4>;
	.reg .b32 	%r<14>;
	.reg .b64 	%rd<12>;
	.reg .b64 	%fd<10>;

	ld.param.u64 	%rd1, [_ZN6device1BEPN6thrust24THRUST_300001_SM_1000_NS7complexIdEEPKdPKS3_jj_param_0];
	ld.param.u64 	%rd2, [_ZN6device1BEPN6thrust24THRUST_300001_SM_1000_NS7complexIdEEPKdPKS3_jj_param_1];
	ld.param.u64 	%rd3, [_ZN6device1BEPN6thrust24THRUST_300001_SM_1000_NS7complexIdEEPKdPKS3_jj_param_2];
	ld.param.u32 	%r3, [_ZN6device1BEPN6thrust24THRUST_300001_SM_1000_NS7complexIdEEPKdPKS3_jj_param_3];
	ld.param.u32 	%r4, [_ZN6device1BEPN6thrust24THRUST_300001_SM_1000_NS7complexIdEEPKdPKS3_jj_param_4];
	mov.u32 	%r6, %ctaid.x;
	mov.u32 	%r7, %ntid.x;
	mov.u32 	%r8, %tid.x;
	mad.lo.s32 	%r1, %r6, %r7, %r8;
	mov.u32 	%r9, %ctaid.y;
	mov.u32 	%r10, %ntid.y;
	mov.u32 	%r11, %tid.y;
	mad.lo.s32 	%r12, %r9, %r10, %r11;
	setp.ge.u32 	%p1, %r1, %r3;
	setp.ge.u32 	%p2, %r12, %r4;
	or.pred  	%p3, %p1, %p2;
	@%p3 bra 	$L__BB4_2;
	cvta.to.global.u64 	%rd4, %rd3;
	cvta.to.global.u64 	%rd5, %rd2;
	cvta.to.global.u64 	%rd6, %rd1;
	mad.lo.s32 	%r13, %r3, %r12, %r1;
	mul.wide.u32 	%rd7, %r13, 16;
	add.s64 	%rd8, %rd4, %rd7;
	ld.global.v2.f64 	{%fd1, %fd2}, [%rd8];
	mul.wide.u32 	%rd9, %r13, 8;
	add.s64 	%rd10, %rd5, %rd9;
	ld.global.f64 	%fd3, [%rd10];
	neg.f64 	%fd4, %fd3;
	mul.f64 	%fd5, %fd2, %fd2;
	fma.rn.f64 	%fd6, %fd1, %fd1, %fd5;
	mul.f64 	%fd7, %fd6, %fd4;
	mul.f64 	%fd8, %fd1, %fd7;
	mul.f64 	%fd9, %fd2, %fd7;
	add.s64 	%rd11, %rd6, %rd7;
	st.global.v2.f64 	[%rd11], {%fd8, %fd9};
$L__BB4_2:
	ret;

}
	// .globl	_ZN6device4B_3dEPN6thrust24THRUST_300001_SM_1000_NS7complexIdEEPKdPKS3_jjj
.visible .entry _ZN6device4B_3dEPN6thrust24THRUST_300001_SM_1000_NS7complexIdEEPKdPKS3_jjj(
	.param .u64 .ptr .align 1 _ZN6device4B_3dEPN6thrust24THRUST_300001_SM_1000_NS7complexIdEEPKdPKS3_jjj_param_0,
	.param .u64 .ptr .align 1 _ZN6device4B_3dEPN6thrust24THRUST_300001_SM_1000_NS7complexIdEEPKdPKS3_jjj_param_1,
	.param .u64 .ptr .align 1 _ZN6device4B_3dEPN6thrust24THRUST_300001_SM_1000_NS7complexIdEEPKdPKS3_jjj_param_2,
	.param .u32 _ZN6device4B_3dEPN6thrust24THRUST_300001_SM_1000_NS7complexIdEEPKdPKS3_jjj_param_3,
	.param .u32 _ZN6device4B_3dEPN6thrust24THRUST_300001_SM_1000_NS7complexIdEEPKdPKS3_jjj_param_4,
	.param .u32 _ZN6device4B_3dEPN6thrust24THRUST_300001_SM_1000_NS7complexIdEEPKdPKS3_jjj_param_5
)
{
	.reg .pred 	%p<6>;
	.reg .b32 	%r<20>;
	.reg .b64 	%rd<12>;
	.reg .b64 	%fd<10>;

	ld.param.u64 	%rd1, [_ZN6device4B_3dEPN6thrust24THRUST_300001_SM_1000_NS7complexIdEEPKdPKS3_jjj_param_0];
	ld.param.u64 	%rd2, [_ZN6device4B_3dEPN6thrust24THRUST_300001_SM_1000_NS7complexIdEEPKdPKS3_jjj_param_1];
	ld.param.u64 	%rd3, [_ZN6device4B_3dEPN6thrust24THRUST_300001_SM_1000_NS7complexIdEEPKdPKS3_jjj_param_2];
	ld.param.u32 	%r4, [_ZN6device4B_3dEPN6thrust24THRUST_300001_SM_1000_NS7complexIdEEPKdPKS3_jjj_param_3];
	ld.param.u32 	%r6, [_ZN6device4B_3dEPN6thrust24THRUST_300001_SM_1000_NS7complexIdEEPKdPKS3_jjj_param_4];
	ld.param.u32 	%r7, [_ZN6device4B_3dEPN6thrust24THRUST_300001_SM_1000_NS7complexIdEEPKdPKS3_jjj_param_5];
	mov.u32 	%r8, %ctaid.x;
	mov.u32 	%r9, %ntid.x;
	mov.u32 	%r10, %tid.x;
	mad.lo.s32 	%r1, %r8, %r9, %r10;
	mov.u32 	%r11, %ctaid.y;
	mov.u32 	%r12, %ntid.y;
	mov.u32 	%r13, %tid.y;
	mad.lo.s32 	%r14, %r11, %r12, %r13;
	mov.u32 	%r15, %ctaid.z;
	mov.u32 	%r16, %ntid.z;
	mov.u32 	%r17, %tid.z;
	mad.lo.s32 	%r3, %r15, %r16, %r17;
	setp.ge.u32 	%p1, %r1, %r4;
	setp.ge.u32 	%p2, %r14, %r6;
	or.pred  	%p3, %p1, %p2;
	setp.ge.u32 	%p4, %r3, %r7;
	or.pred  	%p5, %p3, %p4;
	@%p5 bra 	$L__BB5_2;
	cvta.to.global.u64 	%rd4, %rd3;
	cvta.to.global.u64 	%rd5, %rd2;
	cvta.to.global.u64 	%rd6, %rd1;
	mad.lo.s32 	%r18, %r6, %r3, %r14;
	mad.lo.s32 	%r19, %r18, %r4, %r1;
	mul.wide.u32 	%rd7, %r19, 16;
	add.s64 	%rd8, %rd4, %rd7;
	ld.global.v2.f64 	{%fd1, %fd2}, [%rd8];
	mul.wide.u32 	%rd9, %r19, 8;
	add.s64 	%rd10, %rd5, %rd9;
	ld.global.f64 	%fd3, [%rd10];
	neg.f64 	%fd4, %fd3;
	mul.f64 	%fd5, %fd2, %fd2;
	fma.rn.f64 	%fd6, %fd1, %fd1, %fd5;
	mul.f64 	%fd7, %fd6, %fd4;
	mul.f64 	%fd8, %fd1, %fd7;
	mul.f64 	%fd9, %fd2, %fd7;
	add.s64 	%rd11, %rd6, %rd7;
	st.global.v2.f64 	[%rd11], {%fd8, %fd9};
$L__BB5_2:
	ret;

}
	// .globl	_ZN6device4sewiEPN6thrust24THRUST_300001_SM_1000_NS7complexIdEEPKS3_S6_S3_jj
.visible .entry _ZN6device4sewiEPN6thrust24THRUST_300001_SM_1000_NS7complexIdEEPKS3_S6_S3_jj(
	.param .u64 .ptr .align 1 _ZN6device4sewiEPN6thrust24THRUST_300001_SM_1000_NS7complexIdEEPKS3_S6_S3_jj_param_0,
	.param .u64 .ptr .align 1 _ZN6device4sewiEPN6thrust24THRUST_300001_SM_1000_NS7complexIdEEPKS3_S6_S3_jj_param_1,
	.param .u64 .ptr .align 1 _ZN6device4sewiEPN6thrust24THRUST_300001_SM_1000_NS7complexIdEEPKS3_S6_S3_jj_param_2,
	.param .align 16 .b8 _ZN6device4sewiEPN6thrust24THRUST_300001_SM_1000_NS7complexIdEEPKS3_S6_S3_jj_param_3[16],
	.param .u32 _ZN6device4sewiEPN6thrust24THRUST_300001_SM_1000_NS7complexIdEEPKS3_S6_S3_jj_param_4,
	.param .u32 _ZN6device4sewiEPN6thrust24THRUST_300001_SM_1000_NS7complexIdEEPKS3_S6_S3_jj_param_5
)
{
	.reg .pred 	%p<4>;
	.reg .b32 	%r<14>;
	.reg .b64 	%rd<11>;
	.reg .b64 	%fd<16>;

	ld.param.u64 	%rd1, [_ZN6device4sewiEPN6thrust24THRUST_300001_SM_1000_NS7complexIdEEPKS3_S6_S3_jj_param_0];
	ld.param.u64 	%rd2, [_ZN6device4sewiEPN6thrust24THRUST_300001_SM_1000_NS7complexIdEEPKS3_S6_S3_jj_param_1];
	ld.param.u64 	%rd3, [_ZN6device4sewiEPN6thrust24THRUST_300001_SM_1000_NS7complexIdEEPKS3_S6_S3_jj_param_2];
	ld.param.v2.f64 	{%fd1, %fd2}, [_ZN6device4sewiEPN6thrust24THRUST_300001_SM_1000_NS7complexIdEEPKS3_S6_S3_jj_param_3];
	ld.param.u32 	%r3, [_ZN6device4sewiEPN6thrust24THRUST_300001_SM_1000_NS7complexIdEEPKS3_S6_S3_jj_param_4];
	ld.param.u32 	%r4, [_ZN6device4sewiEPN6thrust24THRUST_300001_SM_1000_NS7complexIdEEPKS3_S6_S3_jj_param_5];
	mov.u32 	%r6, %ctaid.x;
	mov.u32 	%r7, %ntid.x;
	mov.u32 	%r8, %tid.x;
	mad.lo.s32 	%r1, %r6, %r7, %r8;
	mov.u32 	%r9, %ctaid.y;
	mov.u32 	%r10, %ntid.y;
	mov.u32 	%r11, %tid.y;
	mad.lo.s32 	%r12, %r9, %r10, %r11;
	setp.ge.u32 	%p1, %r1, %r3;
	setp.ge.u32 	%p2, %r12, %r4;
	or.pred  	%p3, %p1, %p2;
	@%p3 bra 	$L__BB6_2;
	cvta.to.global.u64 	%rd4, %rd3;
	cvta.to.global.u64 	%rd5, %rd2;
	cvta.to.global.u64 	%rd6, %rd1;
	mad.lo.s32 	%r13, %r3, %r12, %r1;
	mul.wide.u32 	%rd7, %r13, 16;
	add.s64 	%rd8, %rd5, %rd7;
	add.f64 	%fd3, %fd1, %fd1;
	add.f64 	%fd4, %fd2, %fd2;
	add.s64 	%rd9, %rd4, %rd7;
	ld.global.v2.f64 	{%fd5, %fd6}, [%rd9];
	mul.f64 	%fd7, %fd3, %fd5;
	mul.f64 	%fd8, %fd4, %fd6;
	sub.f64 	%fd9, %fd7, %fd8;
	mul.f64 	%fd10, %fd4, %fd5;
	fma.rn.f64 	%fd11, %fd3, %fd6, %fd10;
	ld.global.v2.f64 	{%fd12, %fd13}, [%rd8];
	sub.f64 	%fd14, %fd12, %fd9;
	sub.f64 	%fd15, %fd13, %fd11;
	add.s64 	%rd10, %rd6, %rd7;
	st.global.v2.f64 	[%rd10], {%fd14, %fd15};
$L__BB6_2:
	ret;

}
	// .globl	_ZN6device7sewi_3dEPN6thrust24THRUST_300001_SM_1000_NS7complexIdEEPKS3_S6_S3_jjj
.visible .entry _ZN6device7sewi_3dEPN6thrust24THRUST_300001_SM_1000_NS7complexIdEEPKS3_S6_S3_jjj(
	.param .u64 .ptr .align 1 _ZN6device7sewi_3dEPN6thrust24THRUST_300001_SM_1000_NS7complexIdEEPKS3_S6_S3_jjj_param_0,
	.param .u64 .ptr .align 1 _ZN6device7sewi_3dEPN6thrust24THRUST_300001_SM_1000_NS7complexIdEEPKS3_S6_S3_jjj_param_1,
	.param .u64 .ptr .align 1 _ZN6device7sewi_3dEPN6thrust24THRUST_300001_SM_1000_NS7complexIdEEPKS3_S6_S3_jjj_param_2,
	.param .align 16 .b8 _ZN6device7sewi_3dEPN6thrust24THRUST_300001_SM_1000_NS7complexIdEEPKS3_S6_S3_jjj_param_3[16],
	.param .u32 _ZN6device7sewi_3dEPN6thrust24THRUST_300001_SM_1000_NS7complexIdEEPKS3_S6_S3_jjj_param_4,
	.param .u32 _ZN6device7sewi_3dEPN6thrust24THRUST_300001_SM_1000_NS7complexIdEEPKS3_S6_S3_jjj_param_5,
	.param .u32 _ZN6device7sewi_3dEPN6thrust24THRUST_300001_SM_1000_NS7complexIdEEPKS3_S6_S3_jjj_param_6
)
{
	.reg .pred 	%p<6>;
	.reg .b32 	%r<20>;
	.reg .b64 	%rd<11>;
	.reg .b64 	%fd<16>;

	ld.param.u64 	%rd1, [_ZN6device7sewi_3dEPN6thrust24THRUST_300001_SM_1000_NS7complexIdEEPKS3_S6_S3_jjj_param_0];
	ld.param.u64 	%rd2, [_ZN6device7sewi_3dEPN6thrust24THRUST_300001_SM_1000_NS7complexIdEEPKS3_S6_S3_jjj_param_1];
	ld.param.u64 	%rd3, [_ZN6device7sewi_3dEPN6thrust24THRUST_300001_SM_1000_NS7complexIdEEPKS3_S6_S3_jjj_param_2];
	ld.param.v2.f64 	{%fd1, %fd2}, [_ZN6device7sewi_3dEPN6thrust24THRUST_300001_SM_1000_NS7complexIdEEPKS3_S6_S3_jjj_param_3];
	ld.param.u32 	%r4, [_ZN6device7sewi_3dEPN6thrust24THRUST_300001_SM_1000_NS7complexIdEEPKS3_S6_S3_jjj_param_4];
	ld.param.u32 	%r6, [_ZN6device7sewi_3dEPN6thrust24THRUST_300001_SM_1000_NS7complexIdEEPKS3_S6_S3_jjj_param_5];
	ld.param.u32 	%r7, [_ZN6device7sewi_3dEPN6thrust24THRUST_300001_SM_1000_NS7complexIdEEPKS3_S6_S3_jjj_param_6];
	mov.u32 	%r8, %ctaid.x;
	mov.u32 	%r9, %ntid.x;
	mov.u32 	%r10, %tid.x;
	mad.lo.s32 	%r1, %r8, %r9, %r10;
	mov.u32 	%r11, %ctaid.y;
	mov.u32 	%r12, %ntid.y;
	mov.u32 	%r13, %tid.y;
	mad.lo.s32 	%r14, %r11, %r12, %r13;
	mov.u32 	%r15, %ctaid.z;
	mov.u32 	%r16, %ntid.z;
	mov.u32 	%r17, %tid.z;
	mad.lo.s32 	%r3, %r15, %r16, %r17;
	setp.ge.u32 	%p1, %r1, %r4;
	setp.ge.u32 	%p2, %r14, %r6;
	or.pred  	%p3, %p1, %p2;
	setp.ge.u32 	%p4, %r3, %r7;
	or.pred  	%p5, %p3, %p4;
	@%p5 bra 	$L__BB7_2;
	cvta.to.global.u64 	%rd4, %rd3;
	cvta.to.global.u64 	%rd5, %rd2;
	cvta.to.global.u64 	%rd6, %rd1;
	mad.lo.s32 	%r18, %r6, %r3, %r14;
	mad.lo.s32 	%r19, %r18, %r4, %r1;
	mul.wide.u32 	%rd7, %r19, 16;
	add.s64 	%rd8, %rd5, %rd7;
	add.f64 	%fd3, %fd1, %fd1;
	add.f64 	%fd4, %fd2, %fd2;
	add.s64 	%rd9, %rd4, %rd7;
	ld.global.v2.f64 	{%fd5, %fd6}, [%rd9];
	mul.f64 	%fd7, %fd3, %fd5;
	mul.f64 	%fd8, %fd4, %fd6;
	sub.f64 	%fd9, %fd7, %fd8;
	mul.f64 	%fd10, %fd4, %fd5;
	fma.rn.f64 	%fd11, %fd3, %fd6, %fd10;
	ld.global.v2.f64 	{%fd12, %fd13}, [%rd8];
	sub.f64 	%fd14, %fd12, %fd9;
	sub.f64 	%fd15, %fd13, %fd11;
	add.s64 	%rd10, %rd6, %rd7;
	st.global.v2.f64 	[%rd10], {%fd14, %fd15};
$L__BB7_2:
	ret;

}
.func  (.param .align 16 .b8 func_retval0[16]) __internal_trig_reduction_slowpathd(
	.param .b64 __internal_trig_reduction_slowpathd_param_0
)
{
	.local .align 8 .b8 	__local_depot8[40];
	.reg .b64 	%SP;
	.reg .b64 	%SPL;
	.reg .pred 	%p<10>;
	.reg .b32 	%r<47>;
	.reg .b64 	%rd<74>;
	.reg .b64 	%fd<5>;

	mov.u64 	%SPL, __local_depot8;
	ld.param.f64 	%fd4, [__internal_trig_reduction_slowpathd_param_0];
	add.u64 	%rd1, %SPL, 0;
	{
	.reg .b32 %temp; 
	mov.b64 	{%temp, %r1}, %fd4;
	}
	shr.u32 	%r2, %r1, 20;
	and.b32  	%r3, %r2, 2047;
	setp.eq.s32 	%p1, %r3, 2047;
	mov.b32 	%r46, 0;
	@%p1 bra 	$L__BB8_9;
	add.s32 	%r20, %r3, -1024;
	mov.b64 	%rd20, %fd4;
	shl.b64 	%rd2, %rd20, 11;
	shr.u32 	%r4, %r20, 6;
	sub.s32 	%r45, 15, %r4;
	sub.s32 	%r21, 19, %r4;
	setp.lt.u32 	%p2, %r20, 128;
	selp.b32 	%r6, 18, %r21, %p2;
	setp.ge.s32 	%p3, %r45, %r6;
	mov.b64 	%rd70, 0;
	@%p3 bra 	$L__BB8_4;
	add.s32 	%r23, %r6, %r4;
	neg.s32 	%r43, %r23;
	or.b64  	%rd3, %rd2, -9223372036854775808;
	mov.b64 	%rd70, 0;
	mov.b32 	%r42, 0;
	mov.u64 	%rd25, __cudart_i2opi_d;
	mov.u32 	%r44, %r45;
$L__BB8_3:
	.pragma "nounroll";
	mul.wide.s32 	%rd22, %r42, 8;
	add.s64 	%rd23, %rd1, %rd22;
	mul.wide.s32 	%rd24, %r44, 8;
	add.s64 	%rd26, %rd25, %rd24;
	ld.global.nc.u64 	%rd27, [%rd26];
	{
	.reg .u32 %r0, %r1, %r2, %r3, %alo, %ahi, %blo, %bhi, %clo, %chi;
	mov.b64 	{%alo,%ahi}, %rd27;
	mov.b64 	{%blo,%bhi}, %rd3;
	mov.b64 	{%clo,%chi}, %rd70;
	mad.lo.cc.u32 	%r0, %alo, %blo, %clo;
	madc.hi.cc.u32 	%r1, %alo, %blo, %chi;
	madc.hi.u32 	%r2, %alo, %bhi, 0;
	mad.lo.cc.u32 	%r1, %alo, %bhi, %r1;
	madc.hi.cc.u32 	%r2, %ahi, %blo, %r2;
	madc.hi.u32 	%r3, %ahi, %bhi, 0;
	mad.lo.cc.u32 	%r1, %ahi, %blo, %r1;
	madc.lo.cc.u32 	%r2, %ahi, %bhi, %r2;
	addc.u32 	%r3, %r3, 0;
	mov.b64 	%rd28, {%r0,%r1};
	mov.b64 	%rd70, {%r2,%r3};
	}
	st.local.u64 	[%rd23], %rd28;
	add.s32 	%r44, %r44, 1;
	add.s32 	%r43, %r43, 1;
	add.s32 	%r42, %r42, 1;
	setp.ne.s32 	%p4, %r43, -15;
	mov.u32 	%r45, %r6;
	@%p4 bra 	$L__BB8_3;
$L__BB8_4:
	cvt.s64.s32 	%rd29, %r45;
	cvt.u64.u32 	%rd30, %r4;
	add.s64 	%rd31, %rd30, %rd29;
	shl.b64 	%rd32, %rd31, 3;
	add.s64 	%rd33, %rd1, %rd32;
	st.local.u64 	[%rd33+-120], %rd70;
	and.b32  	%r15, %r2, 63;
	ld.local.u64 	%rd72, [%rd1+16];
	ld.local.u64 	%rd71, [%rd1+24];
	setp.eq.s32 	%p5, %r15, 0;
	@%p5 bra 	$L__BB8_6;
	shl.b64 	%rd34, %rd71, %r15;
	shr.u64 	%rd35, %rd72, 1;
	xor.b32  	%r24, %r15, 63;
	shr.u64 	%rd36, %rd35, %r24;
	or.b64  	%rd71, %rd34, %rd36;
	ld.local.u64 	%rd37, [%rd1+8];
	shl.b64 	%rd38, %rd72, %r15;
	shr.u64 	%rd39, %rd37, 1;
	shr.u64 	%rd40, %rd39, %r24;
	or.b64  	%rd72, %rd38, %rd40;
$L__BB8_6:
	and.b32  	%r25, %r1, -2147483648;
	shr.u64 	%rd41, %rd71, 62;
	cvt.u32.u64 	%r26, %rd41;
	mov.b64 	{%r27, %r28}, %rd71;
	mov.b64 	{%r29, %r30}, %rd72;
	shf.l.wrap.b32 	%r31, %r30, %r27, 2;
	shf.l.wrap.b32 	%r32, %r27, %r28, 2;
	mov.b64 	%rd42, {%r31, %r32};
	shl.b64 	%rd43, %rd72, 2;
	shr.u64 	%rd44, %rd42, 63;
	cvt.u32.u64 	%r33, %rd44;
	add.s32 	%r34, %r33, %r26;
	setp.eq.s32 	%p6, %r25, 0;
	neg.s32 	%r35, %r34;
	selp.b32 	%r46, %r34, %r35, %p6;
	setp.gt.s64 	%p7, %rd42, -1;
	mov.b64 	%rd45, 0;
	{
	.reg .u32 %r0, %r1, %r2, %r3, %a0, %a1, %a2, %a3, %b0, %b1, %b2, %b3;
	mov.b64 	{%a0,%a1}, %rd45;
	mov.b64 	{%a2,%a3}, %rd45;
	mov.b64 	{%b0,%b1}, %rd43;
	mov.b64 	{%b2,%b3}, %rd42;
	sub.cc.u32 	%r0, %a0, %b0;
	subc.cc.u32 	%r1, %a1, %b1;
	subc.cc.u32 	%r2, %a2, %b2;
	subc.u32 	%r3, %a3, %b3;
	mov.b64 	%rd46, {%r0,%r1};
	mov.b64 	%rd47, {%r2,%r3};
	}
	xor.b32  	%r36, %r25, -2147483648;
	selp.b64 	%rd73, %rd42, %rd47, %p7;
	selp.b64 	%rd14, %rd43, %rd46, %p7;
	selp.b32 	%r17, %r25, %r36, %p7;
	clz.b64 	%r37, %rd73;
	cvt.u64.u32 	%rd15, %r37;
	setp.eq.s32 	%p8, %r37, 0;
	@%p8 bra 	$L__BB8_8;
	cvt.u32.u64 	%r38, %rd15;
	and.b32  	%r39, %r38, 63;
	shl.b64 	%rd48, %rd73, %r39;
	shr.u64 	%rd49, %rd14, 1;
	not.b32 	%r40, %r38;
	and.b32  	%r41, %r40, 63;
	shr.u64 	%rd50, %rd49, %r41;
	or.b64  	%rd73, %rd48, %rd50;
$L__BB8_8:
	mov.b64 	%rd51, -3958705157555305931;
	{
	.reg .u32 %r0, %r1, %r2, %r3, %alo, %ahi, %blo, %bhi;
	mov.b64 	{%alo,%ahi}, %rd73;
	mov.b64 	{%blo,%bhi}, %rd51;
	mul.lo.u32 	%r0, %alo, %blo;
	mul.hi.u32 	%r1, %alo, %blo;
	mad.lo.cc.u32 	%r1, %alo, %bhi, %r1;
	madc.hi.u32 	%r2, %alo, %bhi, 0;
	mad.lo.cc.u32 	%r1, %ahi, %blo, %r1;
	madc.hi.cc.u32 	%r2, %ahi, %blo, %r2;
	madc.hi.u32 	%r3, %ahi, %bhi, 0;
	mad.lo.cc.u32 	%r2, %ahi, %bhi, %r2;
	addc.u32 	%r3, %r3, 0;
	mov.b64 	%rd52, {%r0,%r1};
	mov.b64 	%rd53, {%r2,%r3};
	}
	setp.gt.s64 	%p9, %rd53, 0;
	{
	.reg .u32 %r0, %r1, %r2, %r3, %a0, %a1, %a2, %a3, %b0, %b1, %b2, %b3;
	mov.b64 	{%a0,%a1}, %rd52;
	mov.b64 	{%a2,%a3}, %rd53;
	mov.b64 	{%b0,%b1}, %rd52;
	mov.b64 	{%b2,%b3}, %rd53;
	add.cc.u32 	%r0, %a0, %b0;
	addc.cc.u32 	%r1, %a1, %b1;
	addc.cc.u32 	%r2, %a2, %b2;
	addc.u32 	%r3, %a3, %b3;
	mov.b64 	%rd54, {%r0,%r1};
	mov.b64 	%rd55, {%r2,%r3};
	}
	selp.b64 	%rd56, %rd55, %rd53, %p9;
	selp.s64 	%rd57, -1, 0, %p9;
	sub.s64 	%rd58, %rd57, %rd15;
	cvt.u64.u32 	%rd59, %r17;
	shl.b64 	%rd60, %rd59, 32;
	add.s64 	%rd61, %rd56, 1;
	shr.u64 	%rd62, %rd61, 10;
	add.s64 	%rd63, %rd62, 1;
	shr.u64 	%rd64, %rd63, 1;
	shl.b64 	%rd65, %rd58, 52;
	add.s64 	%rd66, %rd65, %rd64;
	add.s64 	%rd67, %rd66, 4602678819172646912;
	or.b64  	%rd68, %rd67, %rd60;
	mov.b64 	%fd4, %rd68;
$L__BB8_9:
	st.param.f64 	[func_retval0], %fd4;
	st.param.b32 	[func_retval0+8], %r46;
	ret;

}


// ===== COMPILED SASS (sm_100) =====

	.target	sm_100

	.elftype	@"ET_EXEC"


//--------------------- .note.nv.tkinfo           --------------------------
	.section	.note.nv.tkinfo,"",@"SHT_NOTE"
	.sectionflags	@"SHF_NOTE_NV_TKINFO"
	.tkinfo
        /*0018*/ 	.word	0x00000002
        /*0030*/ 	.string	""
        /*0030*/ 	.string	"ptxas"
        /*0030*/ 	.string	"Cuda compilation tools, release 13.0, V13.0.88"
        /*0030*/ 	.string	"Build cuda_13.0.r13.0/compiler.36424714_0"
        /*0030*/ 	.string	"-arch sm_100 -m 64 "



//--------------------- .note.nv.cuinfo           --------------------------
	.section	.note.nv.cuinfo,"",@"SHT_NOTE"
	.sectionflags	@"SHF_NOTE_NV_CUINFO"
        /*0018*/ 	.short	0x0002
        /*001a*/ 	.short	0x0064
        /*001c*/ 	.short	0x0082
	.zero		2


//--------------------- .nv.info                  --------------------------
	.section	.nv.info,"",@"SHT_CUDA_INFO"
	.align	4


	//----- nvinfo : EIATTR_REGCOUNT
	.align		4
        /*0000*/ 	.byte	0x04, 0x2f
        /*0002*/ 	.short	(.L_31 - .L_30)
	.align		4
.L_30:
        /*0004*/ 	.word	index@(_ZN6device7densityEPN6thrust24THRUST_300001_SM_1000_NS7complexIdEEPKS3_PKdjj)
        /*0008*/ 	.word	0x00000012


	//----- nvinfo : EIATTR_FRAME_SIZE
	.align		4
.L_31:
        /*000c*/ 	.byte	0x04, 0x11
        /*000e*/ 	.short	(.L_33 - .L_32)
	.align		4
.L_32:
        /*0010*/ 	.word	index@(_ZN6device7densityEPN6thrust24THRUST_300001_SM_1000_NS7complexIdEEPKS3_PKdjj)
        /*0014*/ 	.word	0x00000000


	//----- nvinfo : EIATTR_REGCOUNT
	.align		4
.L_33:
        /*0018*/ 	.byte	0x04, 0x2f
        /*001a*/ 	.short	(.L_35 - .L_34)
	.align		4
.L_34:
        /*001c*/ 	.word	index@(_ZN6device11nonlin_partEPN6thrust24THRUST_300001_SM_1000_NS7complexIdEEPKS3_S6_S3_jj)
        /*0020*/ 	.word	0x00000024


	//----- nvinfo : EIATTR_FRAME_SIZE
	.align		4
.L_35:
        /*0024*/ 	.byte	0x04, 0x11
        /*0026*/ 	.short	(.L_37 - .L_36)
	.align		4
.L_36:
        /*0028*/ 	.word	index@($_ZN6device11nonlin_partEPN6thrust24THRUST_300001_SM_1000_NS7complexIdEEPKS3_S6_S3_jj$__internal_trig_reduction_slowpathd)
        /*002c*/ 	.word	0x00000028


	//----- nvinfo : EIATTR_FRAME_SIZE
	.align		4
.L_37:
        /*0030*/ 	.byte	0x04, 0x11
        /*0032*/ 	.short	(.L_39 - .L_38)
	.align		4
.L_38:
        /*0034*/ 	.word	index@(_ZN6device11nonlin_partEPN6thrust24THRUST_300001_SM_1000_NS7complexIdEEPKS3_S6_S3_jj)
        /*0038*/ 	.word	0x00000028


	//----- nvinfo : EIATTR_REGCOUNT
	.align		4
.L_39:
        /*003c*/ 	.byte	0x04, 0x2f
        /*003e*/ 	.short	(.L_41 - .L_40)
	.align		4
.L_40:
        /*0040*/ 	.word	index@(_ZN6device10density_3dEPN6thrust24THRUST_300001_SM_1000_NS7complexIdEEPKS3_PKdjjj)
        /*0044*/ 	.word	0x00000012


	//----- nvinfo : EIATTR_FRAME_SIZE
	.align		4
.L_41:
        /*0048*/ 	.byte	0x04, 0x11
        /*004a*/ 	.short	(.L_43 - .L_42)
	.align		4
.L_42:
        /*004c*/ 	.word	index@(_ZN6device10density_3dEPN6thrust24THRUST_300001_SM_1000_NS7complexIdEEPKS3_PKdjjj)
        /*0050*/ 	.word	0x00000000


	//----- nvinfo : EIATTR_REGCOUNT
	.align		4
.L_43:
        /*0054*/ 	.byte	0x04, 0x2f
        /*0056*/ 	.short	(.L_45 - .L_44)
	.align		4
.L_44:
        /*0058*/ 	.word	index@(_ZN6device14nonlin_part_3dEPN6thrust24THRUST_300001_SM_1000_NS7complexIdEEPKS3_S6_S3_jjj)
        /*005c*/ 	.word	0x00000024


	//----- nvinfo : EIATTR_FRAME_SIZE
	.align		4
.L_45:
        /*0060*/ 	.byte	0x04, 0x11
        /*0062*/ 	.short	(.L_47 - .L_46)
	.align		4
.L_46:
        /*0064*/ 	.word	index@($_ZN6device14nonlin_part_3dEPN6thrust24THRUST_300001_SM_1000_NS7complexIdEEPKS3_S6_S3_jjj$__internal_trig_reduction_slowpathd)
        /*0068*/ 	.word	0x00000028


	//----- nvinfo : EIATTR_FRAME_SIZE
	.align		4
.L_47:
        /*006c*/ 	.byte	0x04, 0x11
        /*006e*/ 	.short	(.L_49 - .L_48)
	.align		4
.L_48:
        /*0070*/ 	.word	index@(_ZN6device14nonlin_part_3dEPN6thrust24THRUST_300001_SM_1000_NS7complexIdEEPKS3_S6_S3_jjj)
        /*0074*/ 	.word	0x00000028


	//----- nvinfo : EIATTR_REGCOUNT
	.align		4
.L_49:
        /*0078*/ 	.byte	0x04, 0x2f
        /*007a*/ 	.short	(.L_51 - .L_50)
	.align		4
.L_50:
        /*007c*/ 	.word	index@(_ZN6device1BEPN6thrust24THRUST_300001_SM_1000_NS7complexIdEEPKdPKS3_jj)
        /*0080*/ 	.word	0x00000014


	//----- nvinfo : EIATTR_FRAME_SIZE
	.align		4
.L_51:
        /*0084*/ 	.byte	0x04, 0x11
        /*0086*/ 	.short	(.L_53 - .L_52)
	.align		4
.L_52:
        /*0088*/ 	.word	index@(_ZN6device1BEPN6thrust24THRUST_300001_SM_1000_NS7complexIdEEPKdPKS3_jj)
        /*008c*/ 	.word	0x00000000


	//----- nvinfo : EIATTR_REGCOUNT
	.align		4
.L_53:
        /*0090*/ 	.byte	0x04, 0x2f
        /*0092*/ 	.short	(.L_55 - .L_54)
	.align		4
.L_54:
        /*0094*/ 	.word	index@(_ZN6device4B_3dEPN6thrust24THRUST_300001_SM_1000_NS7complexIdEEPKdPKS3_jjj)
        /*0098*/ 	.word	0x00000014


	//----- nvinfo : EIATTR_FRAME_SIZE
	.align		4
.L_55:
        /*009c*/ 	.byte	0x04, 0x11
        /*009e*/ 	.short	(.L_57 - .L_56)
	.align		4
.L_56:
        /*00a0*/ 	.word	index@(_ZN6device4B_3dEPN6thrust24THRUST_300001_SM_1000_NS7complexIdEEPKdPKS3_jjj)
        /*00a4*/ 	.word	0x00000000


	//----- nvinfo : EIATTR_REGCOUNT
	.align		4
.L_57:
        /*00a8*/ 	.byte	0x04, 0x2f
        /*00aa*/ 	.short	(.L_59 - .L_58)
	.align		4
.L_58:
        /*00ac*/ 	.word	index@(_ZN6device4sewiEPN6thrust24THRUST_300001_SM_1000_NS7complexIdEEPKS3_S6_S3_jj)
        /*00b0*/ 	.word	0x00000014


	//----- nvinfo : EIATTR_FRAME_SIZE
	.align		4
.L_59:
        /*00b4*/ 	.byte	0x04, 0x11
        /*00b6*/ 	.short	(.L_61 - .L_60)
	.align		4
.L_60:
        /*00b8*/ 	.word	index@(_ZN6device4sewiEPN6thrust24THRUST_300001_SM_1000_NS7complexIdEEPKS3_S6_S3_jj)
        /*00bc*/ 	.word	0x00000000


	//----- nvinfo : EIATTR_REGCOUNT
	.align		4
.L_61:
        /*00c0*/ 	.byte	0x04, 0x2f
        /*00c2*/ 	.short	(.L_63 - .L_62)
	.align		4
.L_62:
        /*00c4*/ 	.word	index@(_ZN6device7sewi_3dEPN6thrust24THRUST_300001_SM_1000_NS7complexIdEEPKS3_S6_S3_jjj)
        /*00c8*/ 	.word	0x00000014


	//----- nvinfo : EIATTR_FRAME_SIZE
	.align		4
.L_63:
        /*00cc*/ 	.byte	0x04, 0x11
        /*00ce*/ 	.short	(.L_65 - .L_64)
	.align		4
.L_64:
        /*00d0*/ 	.word	index@(_ZN6device7sewi_3dEPN6thrust24THRUST_300001_SM_1000_NS7complexIdEEPKS3_S6_S3_jjj)
        /*00d4*/ 	.word	0x00000000


	//----- nvinfo : EIATTR_MIN_STACK_SIZE
	.align		4
.L_65:
        /*00d8*/ 	.byte	0x04, 0x12
        /*00da*/ 	.short	(.L_67 - .L_66)
	.align		4
.L_66:
        /*00dc*/ 	.word	index@(_ZN6device7sewi_3dEPN6thrust24THRUST_300001_SM_1000_NS7complexIdEEPKS3_S6_S3_jjj)
        /*00e0*/ 	.word	0x00000000


	//----- nvinfo : EIATTR_MIN_STACK_SIZE
	.align		4
.L_67:
        /*00e4*/ 	.byte	0x04, 0x12
        /*00e6*/ 	.short	(.L_69 - .L_68)
	.align		4
.L_68:
        /*00e8*/ 	.word	index@(_ZN6device4sewiEPN6thrust24THRUST_300001_SM_1000_NS7complexIdEEPKS3_S6_S3_jj)
        /*00ec*/ 	.word	0x00000000


	//----- nvinfo : EIATTR_MIN_STACK_SIZE
	.align		4
.L_69:
        /*00f0*/ 	.byte	0x04, 0x12
        /*00f2*/ 	.short	(.L_71 - .L_70)
	.align		4
.L_70:
        /*00f4*/ 	.word	index@(_ZN6device4B_3dEPN6thrust24THRUST_300001_SM_1000_NS7complexIdEEPKdPKS3_jjj)
        /*00f8*/ 	.word	0x00000000


	//----- nvinfo : EIATTR_MIN_STACK_SIZE
	.align		4
.L_71:
        /*00fc*/ 	.byte	0x04, 0x12
        /*00fe*/ 	.short	(.L_73 - .L_72)
	.align		4
.L_72:
        /*0100*/ 	.word	index@(_ZN6device1BEPN6thrust24THRUST_300001_SM_1000_NS7complexIdEEPKdPKS3_jj)
        /*0104*/ 	.word	0x00000000


	//----- nvinfo : EIATTR_MIN_STACK_SIZE
	.align		4
.L_73:
        /*0108*/ 	.byte	0x04, 0x12
        /*010a*/ 	.short	(.L_75 - .L_74)
	.align		4
.L_74:
        /*010c*/ 	.word	index@(_ZN6device14nonlin_part_3dEPN6thrust24THRUST_300001_SM_1000_NS7complexIdEEPKS3_S6_S3_jjj)
        /*0110*/ 	.word	0x00000028


	//----- nvinfo : EIATTR_MIN_STACK_SIZE
	.align		4
.L_75:
        /*0114*/ 	.byte	0x04, 0x12
        /*0116*/ 	.short	(.L_77 - .L_76)
	.align		4
.L_76:
        /*0118*/ 	.word	index@(_ZN6device10density_3dEPN6thrust24THRUST_300001_SM_1000_NS7complexIdEEPKS3_PKdjjj)
        /*011c*/ 	.word	0x00000000


	//----- nvinfo : EIATTR_MIN_STACK_SIZE
	.align		4
.L_77:
        /*0120*/ 	.byte	0x04, 0x12
        /*0122*/ 	.short	(.L_79 - .L_78)
	.align		4
.L_78:
        /*0124*/ 	.word	index@(_ZN6device11nonlin_partEPN6thrust24THRUST_300001_SM_1000_NS7complexIdEEPKS3_S6_S3_jj)
        /*0128*/ 	.word	0x00000028


	//----- nvinfo : EIATTR_MIN_STACK_SIZE
	.align		4
.L_79:
        /*012c*/ 	.byte	0x04, 0x12
        /*012e*/ 	.short	(.L_81 - .L_80)
	.align		4
.L_80:
        /*0130*/ 	.word	index@(_ZN6device7densityEPN6thrust24THRUST_300001_SM_1000_NS7complexIdEEPKS3_PKdjj)
        /*0134*/ 	.word	0x00000000
.L_81:


//--------------------- .nv.compat                --------------------------
	.section	.nv.compat,"",@"SHT_CUDA_COMPAT_INFO"
	.align	4
        /*0000*/ 	.byte	0x02, 0x09, 0x00, 0x00, 0x02, 0x02, 0x01, 0x00, 0x02, 0x05, 0x05, 0x00, 0x03, 0x07, 0x01, 0x01
        /*0010*/ 	.byte	0x02, 0x03, 0x00, 0x00, 0x02, 0x06, 0x01, 0x00, 0x04, 0x0b, 0x08, 0x00, 0x01, 0x00, 0x00, 0x00
        /*0020*/ 	.byte	0x00, 0x00, 0x00, 0x00


//--------------------- .nv.info._ZN6device7sewi_3dEPN6thrust24THRUST_300001_SM_1000_NS7complexIdEEPKS3_S6_S3_jjj --------------------------
	.section	.nv.info._ZN6device7sewi_3dEPN6thrust24THRUST_300001_SM_1000_NS7complexIdEEPKS3_S6_S3_jjj,"",@"SHT_CUDA_INFO"
	.sectionflags	@""
	.align	4


	//----- nvinfo : EIATTR_CUDA_API_VERSION
	.align		4
        /*0000*/ 	.byte	0x04, 0x37
        /*0002*/ 	.short	(.L_83 - .L_82)
.L_82:
        /*0004*/ 	.word	0x00000082


	//----- nvinfo : EIATTR_KPARAM_INFO
	.align		4
.L_83:
        /*0008*/ 	.byte	0x04, 0x17
        /*000a*/ 	.short	(.L_85 - .L_84)
.L_84:
        /*000c*/ 	.word	0x00000000
        /*0010*/ 	.short	0x0006
        /*0012*/ 	.short	0x0038
        /*0014*/ 	.byte	0x00, 0xf0, 0x11, 0x00


	//----- nvinfo : EIATTR_KPARAM_INFO
	.align		4
.L_85:
        /*0018*/ 	.byte	0x04, 0x17
        /*001a*/ 	.short	(.L_87 - .L_86)
.L_86:
        /*001c*/ 	.word	0x00000000
        /*0020*/ 	.short	0x0005
        /*0022*/ 	.short	0x0034
        /*0024*/ 	.byte	0x00, 0xf0, 0x11, 0x00


	//----- nvinfo : EIATTR_KPARAM_INFO
	.align		4
.L_87:
        /*0028*/ 	.byte	0x04, 0x17
        /*002a*/ 	.short	(.L_89 - .L_88)
.L_88:
        /*002c*/ 	.word	0x00000000
        /*0030*/ 	.short	0x0004
        /*0032*/ 	.short	0x0030
        /*0034*/ 	.byte	0x00, 0xf0, 0x11, 0x00


	//----- nvinfo : EIATTR_KPARAM_INFO
	.align		4
.L_89:
        /*0038*/ 	.byte	0x04, 0x17
        /*003a*/ 	.short	(.L_91 - .L_90)
.L_90:
        /*003c*/ 	.word	0x00000000
        /*0040*/ 	.short	0x0003
        /*0042*/ 	.short	0x0020
        /*0044*/ 	.byte	0x00, 0xf0, 0x41, 0x00


	//----- nvinfo : EIATTR_KPARAM_INFO
	.align		4
.L_91:
        /*0048*/ 	.byte	0x04, 0x17
        /*004a*/ 	.short	(.L_93 - .L_92)
.L_92:
        /*004c*/ 	.word	0x00000000
        /*0050*/ 	.short	0x0002
        /*0052*/ 	.short	0x0010
        /*0054*/ 	.byte	0x00, 0xf5, 0x21, 0x00


	//----- nvinfo : EIATTR_KPARAM_INFO
	.align		4
.L_93:
        /*0058*/ 	.byte	0x04, 0x17
        /*005a*/ 	.short	(.L_95 - .L_94)
.L_94:
        /*005c*/ 	.word	0x00000000
        /*0060*/ 	.short	0x0001
        /*0062*/ 	.short	0x0008
        /*0064*/ 	.byte	0x00, 0xf5, 0x21, 0x00


	//----- nvinfo : EIATTR_KPARAM_INFO
	.align		4
.L_95:
        /*0068*/ 	.byte	0x04, 0x17
        /*006a*/ 	.short	(.L_97 - .L_96)
.L_96:
        /*006c*/ 	.word	0x00000000
        /*0070*/ 	.short	0x0000
        /*0072*/ 	.short	0x0000
        /*0074*/ 	.byte	0x00, 0xf5, 0x21, 0x00


	//----- nvinfo : EIATTR_SPARSE_MMA_MASK
	.align		4
.L_97:
        /*0078*/ 	.byte	0x03, 0x50
        /*007a*/ 	.short	0x0000


	//----- nvinfo : EIATTR_MAXREG_COUNT
	.align		4
        /*007c*/ 	.byte	0x03, 0x1b
        /*007e*/ 	.short	0x00ff


	//----- nvinfo : EIATTR_MERCURY_ISA_VERSION
	.align		4
        /*0080*/ 	.byte	0x03, 0x5f
        /*0082*/ 	.short	0x0101


	//----- nvinfo : EIATTR_VRC_CTA_INIT_COUNT
	.align		4
        /*0084*/ 	.byte	0x02, 0x4a
	.zero		1
	.zero		1


	//----- nvinfo : EIATTR_EXIT_INSTR_OFFSETS
	.align		4
        /*0088*/ 	.byte	0x04, 0x1c
        /*008a*/ 	.short	(.L_99 - .L_98)


	//   ....[0]....
.L_98:
        /*008c*/ 	.word	0x00000120


	//   ....[1]....
        /*0090*/ 	.word	0x00000290


	//----- nvinfo : EIATTR_CBANK_PARAM_SIZE
	.align		4
.L_99:
        /*0094*/ 	.byte	0x03, 0x19
        /*0096*/ 	.short	0x003c


	//----- nvinfo : EIATTR_PARAM_CBANK
	.align		4
        /*0098*/ 	.byte	0x04, 0x0a
        /*009a*/ 	.short	(.L_101 - .L_100)
	.align		4
.L_100:
        /*009c*/ 	.word	index@(.nv.constant0._ZN6device7sewi_3dEPN6thrust24THRUST_300001_SM_1000_NS7complexIdEEPKS3_S6_S3_jjj)
        /*00a0*/ 	.short	0x0380
        /*00a2*/ 	.short	0x003c


	//----- nvinfo : EIATTR_SW_WAR
	.align		4
.L_101:
        /*00a4*/ 	.byte	0x04, 0x36
        /*00a6*/ 	.short	(.L_103 - .L_102)
.L_102:
        /*00a8*/ 	.word	0x00000008
.L_103:


//--------------------- .nv.info._ZN6device4sewiEPN6thrust24THRUST_300001_SM_1000_NS7complexIdEEPKS3_S6_S3_jj --------------------------
	.section	.nv.info._ZN6device4sewiEPN6thrust24THRUST_300001_SM_1000_NS7complexIdEEPKS3_S6_S3_jj,"",@"SHT_CUDA_INFO"
	.sectionflags	@""
	.align	4


	//----- nvinfo : EIATTR_CUDA_API_VERSION
	.align		4
        /*0000*/ 	.byte	0x04, 0x37
        /*0002*/ 	.short	(.L_105 - .L_104)
.L_104:
        /*0004*/ 	.word	0x00000082


	//----- nvinfo : EIATTR_KPARAM_INFO
	.align		4
.L_105:
        /*0008*/ 	.byte	0x04, 0x17
        /*000a*/ 	.short	(.L_107 - .L_106)
.L_106:
        /*000c*/ 	.word	0x00000000
        /*0010*/ 	.short	0x0005
        /*0012*/ 	.short	0x0034
        /*0014*/ 	.byte	0x00, 0xf0, 0x11, 0x00


	//----- nvinfo : EIATTR_KPARAM_INFO
	.align		4
.L_107:
        /*0018*/ 	.byte	0x04, 0x17
        /*001a*/ 	.short	(.L_109 - .L_108)
.L_108:
        /*001c*/ 	.word	0x00000000
        /*0020*/ 	.short	0x0004
        /*0022*/ 	.short	0x0030
        /*0024*/ 	.byte	0x00, 0xf0, 0x11, 0x00


	//----- nvinfo : EIATTR_KPARAM_INFO
	.align		4
.L_109:
        /*0028*/ 	.byte	0x04, 0x17
        /*002a*/ 	.short	(.L_111 - .L_110)
.L_110:
        /*002c*/ 	.word	0x00000000
        /*0030*/ 	.short	0x0003
        /*0032*/ 	.short	0x0020
        /*0034*/ 	.byte	0x00, 0xf0, 0x41, 0x00


	//----- nvinfo : EIATTR_KPARAM_INFO
	.align		4
.L_111:
        /*0038*/ 	.byte	0x04, 0x17
        /*003a*/ 	.short	(.L_113 - .L_112)
.L_112:
        /*003c*/ 	.word	0x00000000
        /*0040*/ 	.short	0x0002
        /*0042*/ 	.short	0x0010
        /*0044*/ 	.byte	0x00, 0xf5, 0x21, 0x00


	//----- nvinfo : EIATTR_KPARAM_INFO
	.align		4
.L_113:
        /*0048*/ 	.byte	0x04, 0x17
        /*004a*/ 	.short	(.L_115 - .L_114)
.L_114:
        /*004c*/ 	.word	0x00000000
        /*0050*/ 	.short	0x0001
        /*0052*/ 	.short	0x0008
        /*0054*/ 	.byte	0x00, 0xf5, 0x21, 0x00


	//----- nvinfo : EIATTR_KPARAM_INFO
	.align		4
.L_115:
        /*0058*/ 	.byte	0x04, 0x17
        /*005a*/ 	.short	(.L_117 - .L_116)
.L_116:
        /*005c*/ 	.word	0x00000000
        /*0060*/ 	.short	0x0000
        /*0062*/ 	.short	0x0000
        /*0064*/ 	.byte	0x00, 0xf5, 0x21, 0x00


	//----- nvinfo : EIATTR_SPARSE_MMA_MASK
	.align		4
.L_117:
        /*0068*/ 	.byte	0x03, 0x50
        /*006a*/ 	.short	0x0000


	//----- nvinfo : EIATTR_MAXREG_COUNT
	.align		4
        /*006c*/ 	.byte	0x03, 0x1b
        /*006e*/ 	.short	0x00ff


	//----- nvinfo : EIATTR_MERCURY_ISA_VERSION
	.align		4
        /*0070*/ 	.byte	0x03, 0x5f
        /*0072*/ 	.short	0x0101


	//----- nvinfo : EIATTR_VRC_CTA_INIT_COUNT
	.align		4
        /*0074*/ 	.byte	0x02, 0x4a
	.zero		1
	.zero		1


	//----- nvinfo : EIATTR_EXIT_INSTR_OFFSETS
	.align		4
        /*0078*/ 	.byte	0x04, 0x1c
        /*007a*/ 	.short	(.L_119 - .L_118)


	//   ....[0]....
.L_118:
        /*007c*/ 	.word	0x000000c0


	//   ....[1]....
        /*0080*/ 	.word	0x00000220


	//----- nvinfo : EIATTR_CBANK_PARAM_SIZE
	.align		4
.L_119:
        /*0084*/ 	.byte	0x03, 0x19
        /*0086*/ 	.short	0x0038


	//----- nvinfo : EIATTR_PARAM_CBANK
	.align		4
        /*0088*/ 	.byte	0x04, 0x0a
        /*008a*/ 	.short	(.L_121 - .L_120)
	.align		4
.L_120:
        /*008c*/ 	.word	index@(.nv.constant0._ZN6device4sewiEPN6thrust24THRUST_300001_SM_1000_NS7complexIdEEPKS3_S6_S3_jj)
        /*0090*/ 	.short	0x0380
        /*0092*/ 	.short	0x0038


	//----- nvinfo : EIATTR_SW_WAR
	.align		4
.L_121:
        /*0094*/ 	.byte	0x04, 0x36
        /*0096*/ 	.short	(.L_123 - .L_122)
.L_122:
        /*0098*/ 	.word	0x00000008
.L_123:


//--------------------- .nv.info._ZN6device4B_3dEPN6thrust24THRUST_300001_SM_1000_NS7complexIdEEPKdPKS3_jjj --------------------------
	.section	.nv.info._ZN6device4B_3dEPN6thrust24THRUST_300001_SM_1000_NS7complexIdEEPKdPKS3_jjj,"",@"SHT_CUDA_INFO"
	.sectionflags	@""
	.align	4


	//----- nvinfo : EIATTR_CUDA_API_VERSION
	.align		4
        /*0000*/ 	.byte	0x04, 0x37
        /*0002*/ 	.short	(.L_125 - .L_124)
.L_124:
        /*0004*/ 	.word	0x00000082


	//----- nvinfo : EIATTR_KPARAM_INFO
	.align		4
.L_125:
        /*0008*/ 	.byte	0x04, 0x17
        /*000a*/ 	.short	(.L_127 - .L_126)
.L_126:
        /*000c*/ 	.word	0x00000000
        /*0010*/ 	.short	0x0005
        /*0012*/ 	.short	0x0020
        /*0014*/ 	.byte	0x00, 0xf0, 0x11, 0x00


	//----- nvinfo : EIATTR_KPARAM_INFO
	.align		4
.L_127:
        /*0018*/ 	.byte	0x04, 0x17
        /*001a*/ 	.short	(.L_129 - .L_128)
.L_128:
        /*001c*/ 	.word	0x00000000
        /*0020*/ 	.short	0x0004
        /*0022*/ 	.short	0x001c
        /*0024*/ 	.byte	0x00, 0xf0, 0x11, 0x00


	//----- nvinfo : EIATTR_KPARAM_INFO
	.align		4
.L_129:
        /*0028*/ 	.byte	0x04, 0x17
        /*002a*/ 	.short	(.L_131 - .L_130)
.L_130:
        /*002c*/ 	.word	0x00000000
        /*0030*/ 	.short	0x0003
        /*0032*/ 	.short	0x0018
        /*0034*/ 	.byte	0x00, 0xf0, 0x11, 0x00


	//----- nvinfo : EIATTR_KPARAM_INFO
	.align		4
.L_131:
        /*0038*/ 	.byte	0x04, 0x17
        /*003a*/ 	.short	(.L_133 - .L_132)
.L_132:
        /*003c*/ 	.word	0x00000000
        /*0040*/ 	.short	0x0002
        /*0042*/ 	.short	0x0010
        /*0044*/ 	.byte	0x00, 0xf5, 0x21, 0x00


	//----- nvinfo : EIATTR_KPARAM_INFO
	.align		4
.L_133:
        /*0048*/ 	.byte	0x04, 0x17
        /*004a*/ 	.short	(.L_135 - .L_134)
.L_134:
        /*004c*/ 	.word	0x00000000
        /*0050*/ 	.short	0x0001
        /*0052*/ 	.short	0x0008
        /*0054*/ 	.byte	0x00, 0xf5, 0x21, 0x00


	//----- nvinfo : EIATTR_KPARAM_INFO
	.align		4
.L_135:
        /*0058*/ 	.byte	0x04, 0x17
        /*005a*/ 	.short	(.L_137 - .L_136)
.L_136:
        /*005c*/ 	.word	0x00000000
        /*0060*/ 	.short	0x0000
        /*0062*/ 	.short	0x0000
        /*0064*/ 	.byte	0x00, 0xf5, 0x21, 0x00


	//----- nvinfo : EIATTR_SPARSE_MMA_MASK
	.align		4
.L_137:
        /*0068*/ 	.byte	0x03, 0x50
        /*006a*/ 	.short	0x0000


	//----- nvinfo : EIATTR_MAXREG_COUNT
	.align		4
        /*006c*/ 	.byte	0x03, 0x1b
        /*006e*/ 	.short	0x00ff


	//----- nvinfo : EIATTR_MERCURY_ISA_VERSION
	.align		4
        /*0070*/ 	.byte	0x03, 0x5f
        /*0072*/ 	.short	0x0101


	//----- nvinfo : EIATTR_VRC_CTA_INIT_COUNT
	.align		4
        /*0074*/ 	.byte	0x02, 0x4a
	.zero		1
	.zero		1


	//----- nvinfo : EIATTR_EXIT_INSTR_OFFSETS
	.align		4
        /*0078*/ 	.byte	0x04, 0x1c
        /*007a*/ 	.short	(.L_139 - .L_138)


	//   ....[0]....
.L_138:
        /*007c*/ 	.word	0x00000120


	//   ....[1]....
        /*0080*/ 	.word	0x00000240


	//----- nvinfo : EIATTR_CBANK_PARAM_SIZE
	.align		4
.L_139:
        /*0084*/ 	.byte	0x03, 0x19
        /*0086*/ 	.short	0x0024


	//----- nvinfo : EIATTR_PARAM_CBANK
	.align		4
        /*0088*/ 	.byte	0x04, 0x0a
        /*008a*/ 	.short	(.L_141 - .L_140)
	.align		4
.L_140:
        /*008c*/ 	.word	index@(.nv.constant0._ZN6device4B_3dEPN6thrust24THRUST_300001_SM_1000_NS7complexIdEEPKdPKS3_jjj)
        /*0090*/ 	.short	0x0380
        /*0092*/ 	.short	0x0024


	//----- nvinfo : EIATTR_SW_WAR
	.align		4
.L_141:
        /*0094*/ 	.byte	0x04, 0x36
        /*0096*/ 	.short	(.L_143 - .L_142)
.L_142:
        /*0098*/ 	.word	0x00000008
.L_143:


//--------------------- .nv.info._ZN6device1BEPN6thrust24THRUST_300001_SM_1000_NS7complexIdEEPKdPKS3_jj --------------------------
	.section	.nv.info._ZN6device1BEPN6thrust24THRUST_300001_SM_1000_NS7complexIdEEPKdPKS3_jj,"",@"SHT_CUDA_INFO"
	.sectionflags	@""
	.align	4


	//----- nvinfo : EIATTR_CUDA_API_VERSION
	.align		4
        /*0000*/ 	.byte	0x04, 0x37
        /*0002*/ 	.short	(.L_145 - .L_144)
.L_144:
        /*0004*/ 	.word	0x00000082


	//----- nvinfo : EIATTR_KPARAM_INFO
	.align		4
.L_145:
        /*0008*/ 	.byte	0x04, 0x17
        /*000a*/ 	.short	(.L_147 - .L_146)
.L_146:
        /*000c*/ 	.word	0x00000000
        /*0010*/ 	.short	0x0004
        /*0012*/ 	.short	0x001c
        /*0014*/ 	.byte	0x00, 0xf0, 0x11, 0x00


	//----- nvinfo : EIATTR_KPARAM_INFO
	.align		4
.L_147:
        /*0018*/ 	.byte	0x04, 0x17
        /*001a*/ 	.short	(.L_149 - .L_148)
.L_148:
        /*001c*/ 	.word	0x00000000
        /*0020*/ 	.short	0x0003
        /*0022*/ 	.short	0x0018
        /*0024*/ 	.byte	0x00, 0xf0, 0x11, 0x00


	//----- nvinfo : EIATTR_KPARAM_INFO
	.align		4
.L_149:
        /*0028*/ 	.byte	0x04, 0x17
        /*002a*/ 	.short	(.L_151 - .L_150)
.L_150:
        /*002c*/ 	.word	0x00000000
        /*0030*/ 	.short	0x0002
        /*0032*/ 	.short	0x0010
        /*0034*/ 	.byte	0x00, 0xf5, 0x21, 0x00


	//----- nvinfo : EIATTR_KPARAM_INFO
	.align		4
.L_151:
        /*0038*/ 	.byte	0x04, 0x17
        /*003a*/ 	.short	(.L_153 - .L_152)
.L_152:
        /*003c*/ 	.word	0x00000000
        /*0040*/ 	.short	0x0001
        /*0042*/ 	.short	0x0008
        /*0044*/ 	.byte	0x00, 0xf5, 0x21, 0x00


	//----- nvinfo : EIATTR_KPARAM_INFO
	.align		4
.L_153:
        /*0048*/ 	.byte	0x04, 0x17
        /*004a*/ 	.short	(.L_155 - .L_154)
.L_154:
        /*004c*/ 	.word	0x00000000
        /*0050*/ 	.short	0x0000
        /*0052*/ 	.short	0x0000
        /*0054*/ 	.byte	0x00, 0xf5, 0x21, 0x00


	//----- nvinfo : EIATTR_SPARSE_MMA_MASK
	.align		4
.L_155:
        /*0058*/ 	.byte	0x03, 0x50
        /*005a*/ 	.short	0x0000


	//----- nvinfo : EIATTR_MAXREG_COUNT
	.align		4
        /*005c*/ 	.byte	0x03, 0x1b
        /*005e*/ 	.short	0x00ff


	//----- nvinfo : EIATTR_MERCURY_ISA_VERSION
	.align		4
        /*0060*/ 	.byte	0x03, 0x5f
        /*0062*/ 	.short	0x0101


	//----- nvinfo : EIATTR_VRC_CTA_INIT_COUNT
	.align		4
        /*0064*/ 	.byte	0x02, 0x4a
	.zero		1
	.zero		1


	//----- nvinfo : EIATTR_EXIT_INSTR_OFFSETS
	.align		4
        /*0068*/ 	.byte	0x04, 0x1c
        /*006a*/ 	.short	(.L_157 - .L_156)


	//   ....[0]....
.L_156:
        /*006c*/ 	.word	0x000000c0


	//   ....[1]....
        /*0070*/ 	.word	0x000001d0


	//----- nvinfo : EIATTR_CBANK_PARAM_SIZE
	.align		4
.L_157:
        /*0074*/ 	.byte	0x03, 0x19
        /*0076*/ 	.short	0x0020


	//----- nvinfo : EIATTR_PARAM_CBANK
	.align		4
        /*0078*/ 	.byte	0x04, 0x0a
        /*007a*/ 	.short	(.L_159 - .L_158)
	.align		4
.L_158:
        /*007c*/ 	.word	index@(.nv.constant0._ZN6device1BEPN6thrust24THRUST_300001_SM_1000_NS7complexIdEEPKdPKS3_jj)
        /*0080*/ 	.short	0x0380
        /*0082*/ 	.short	0x0020


	//----- nvinfo : EIATTR_SW_WAR
	.align		4
.L_159:
        /*0084*/ 	.byte	0x04, 0x36
        /*0086*/ 	.short	(.L_161 - .L_160)
.L_160:
        /*0088*/ 	.word	0x00000008
.L_161:


//--------------------- .nv.info._ZN6device14nonlin_part_3dEPN6thrust24THRUST_300001_SM_1000_NS7complexIdEEPKS3_S6_S3_jjj --------------------------
	.section	.nv.info._ZN6device14nonlin_part_3dEPN6thrust24THRUST_300001_SM_1000_NS7complexIdEEPKS3_S6_S3_jjj,"",@"SHT_CUDA_INFO"
	.sectionflags	@""
	.align	4


	//----- nvinfo : EIATTR_CUDA_API_VERSION
	.align		4
        /*0000*/ 	.byte	0x04, 0x37
        /*0002*/ 	.short	(.L_163 - .L_162)
.L_162:
        /*0004*/ 	.word	0x00000082


	//----- nvinfo : EIATTR_KPARAM_INFO
	.align		4
.L_163:
        /*0008*/ 	.byte	0x04, 0x17
        /*000a*/ 	.short	(.L_165 - .L_164)
.L_164:
        /*000c*/ 	.word	0x00000000
        /*0010*/ 	.short	0x0006
        /*0012*/ 	.short	0x0038
        /*0014*/ 	.byte	0x00, 0xf0, 0x11, 0x00


	//----- nvinfo : EIATTR_KPARAM_INFO
	.align		4
.L_165:
        /*0018*/ 	.byte	0x04, 0x17
        /*001a*/ 	.short	(.L_167 - .L_166)
.L_166:
        /*001c*/ 	.word	0x00000000
        /*0020*/ 	.short	0x0005
        /*0022*/ 	.short	0x0034
        /*0024*/ 	.byte	0x00, 0xf0, 0x11, 0x00


	//----- nvinfo : EIATTR_KPARAM_INFO
	.align		4
.L_167:
        /*0028*/ 	.byte	0x04, 0x17
        /*002a*/ 	.short	(.L_169 - .L_168)
.L_168:
        /*002c*/ 	.word	0x00000000
        /*0030*/ 	.short	0x0004
        /*0032*/ 	.short	0x0030
        /*0034*/ 	.byte	0x00, 0xf0, 0x11, 0x00


	//----- nvinfo : EIATTR_KPARAM_INFO
	.align		4
.L_169:
        /*0038*/ 	.byte	0x04, 0x17
        /*003a*/ 	.short	(.L_171 - .L_170)
.L_170:
        /*003c*/ 	.word	0x00000000
        /*0040*/ 	.short	0x0003
        /*0042*/ 	.short	0x0020
        /*0044*/ 	.byte	0x00, 0xf0, 0x41, 0x00


	//----- nvinfo : EIATTR_KPARAM_INFO
	.align		4
.L_171:
        /*0048*/ 	.byte	0x04, 0x17
        /*004a*/ 	.short	(.L_173 - .L_172)
.L_172:
        /*004c*/ 	.word	0x00000000
        /*0050*/ 	.short	0x0002
        /*0052*/ 	.short	0x0010
        /*0054*/ 	.byte	0x00, 0xf5, 0x21, 0x00


	//----- nvinfo : EIATTR_KPARAM_INFO
	.align		4
.L_173:
        /*0058*/ 	.byte	0x04, 0x17
        /*005a*/ 	.short	(.L_175 - .L_174)
.L_174:
        /*005c*/ 	.word	0x00000000
        /*0060*/ 	.short	0x0001
        /*0062*/ 	.short	0x0008
        /*0064*/ 	.byte	0x00, 0xf5, 0x21, 0x00


	//----- nvinfo : EIATTR_KPARAM_INFO
	.align		4
.L_175:
        /*0068*/ 	.byte	0x04, 0x17
        /*006a*/ 	.short	(.L_177 - .L_176)
.L_176:
        /*006c*/ 	.word	0x00000000
        /*0070*/ 	.short	0x0000
        /*0072*/ 	.short	0x0000
        /*0074*/ 	.byte	0x00, 0xf5, 0x21, 0x00


	//----- nvinfo : EIATTR_SPARSE_MMA_MASK
	.align		4
.L_177:
        /*0078*/ 	.byte	0x03, 0x50
        /*007a*/ 	.short	0x0000


	//----- nvinfo : EIATTR_MAXREG_COUNT
	.align		4
        /*007c*/ 	.byte	0x03, 0x1b
        /*007e*/ 	.short	0x00ff


	//----- nvinfo : EIATTR_MERCURY_ISA_VERSION
	.align		4
        /*0080*/ 	.byte	0x03, 0x5f
        /*0082*/ 	.short	0x0101


	//----- nvinfo : EIATTR_VRC_CTA_INIT_COUNT
	.align		4
        /*0084*/ 	.byte	0x02, 0x4a
	.zero		1
	.zero		1


	//----- nvinfo : EIATTR_EXIT_INSTR_OFFSETS
	.align		4
        /*0088*/ 	.byte	0x04, 0x1c
        /*008a*/ 	.short	(.L_179 - .L_178)


	//   ....[0]....
.L_178:
        /*008c*/ 	.word	0x00000130


	//   ....[1]....
        /*0090*/ 	.word	0x00002720


	//----- nvinfo : EIATTR_CRS_STACK_SIZE
	.align		4
.L_179:
        /*0094*/ 	.byte	0x04, 0x1e
        /*0096*/ 	.short	(.L_181 - .L_180)
.L_180:
        /*0098*/ 	.word	0x00000000


	//----- nvinfo : EIATTR_CBANK_PARAM_SIZE
	.align		4
.L_181:
        /*009c*/ 	.byte	0x03, 0x19
        /*009e*/ 	.short	0x003c


	//----- nvinfo : EIATTR_PARAM_CBANK
	.align		4
        /*00a0*/ 	.byte	0x04, 0x0a
        /*00a2*/ 	.short	(.L_183 - .L_182)
	.align		4
.L_182:
        /*00a4*/ 	.word	index@(.nv.constant0._ZN6device14nonlin_part_3dEPN6thrust24THRUST_300001_SM_1000_NS7complexIdEEPKS3_S6_S3_jjj)
        /*00a8*/ 	.short	0x0380
        /*00aa*/ 	.short	0x003c


	//----- nvinfo : EIATTR_SW_WAR
	.align		4
.L_183:
        /*00ac*/ 	.byte	0x04, 0x36
        /*00ae*/ 	.short	(.L_185 - .L_184)
.L_184:
        /*00b0*/ 	.word	0x00000008
.L_185:


//--------------------- .nv.info._ZN6device10density_3dEPN6thrust24THRUST_300001_SM_1000_NS7complexIdEEPKS3_PKdjjj --------------------------
	.section	.nv.info._ZN6device10density_3dEPN6thrust24THRUST_300001_SM_1000_NS7complexIdEEPKS3_PKdjjj,"",@"SHT_CUDA_INFO"
	.sectionflags	@""
	.align	4


	//----- nvinfo : EIATTR_CUDA_API_VERSION
	.align		4
        /*0000*/ 	.byte	0x04, 0x37
        /*0002*/ 	.short	(.L_187 - .L_186)
.L_186:
        /*0004*/ 	.word	0x00000082


	//----- nvinfo : EIATTR_KPARAM_INFO
	.align		4
.L_187:
        /*0008*/ 	.byte	0x04, 0x17
        /*000a*/ 	.short	(.L_189 - .L_188)
.L_188:
        /*000c*/ 	.word	0x00000000
        /*0010*/ 	.short	0x0005
        /*0012*/ 	.short	0x0020
        /*0014*/ 	.byte	0x00, 0xf0, 0x11, 0x00


	//----- nvinfo : EIATTR_KPARAM_INFO
	.align		4
.L_189:
        /*0018*/ 	.byte	0x04, 0x17
        /*001a*/ 	.short	(.L_191 - .L_190)
.L_190:
        /*001c*/ 	.word	0x00000000
        /*0020*/ 	.short	0x0004
        /*0022*/ 	.short	0x001c
        /*0024*/ 	.byte	0x00, 0xf0, 0x11, 0x00


	//----- nvinfo : EIATTR_KPARAM_INFO
	.align		4
.L_191:
        /*0028*/ 	.byte	0x04, 0x17
        /*002a*/ 	.short	(.L_193 - .L_192)
.L_192:
        /*002c*/ 	.word	0x00000000
        /*0030*/ 	.short	0x0003
        /*0032*/ 	.short	0x0018
        /*0034*/ 	.byte	0x00, 0xf0, 0x11, 0x00


	//----- nvinfo : EIATTR_KPARAM_INFO
	.align		4
.L_193:
        /*0038*/ 	.byte	0x04, 0x17
        /*003a*/ 	.short	(.L_195 - .L_194)
.L_194:
        /*003c*/ 	.word	0x00000000
        /*0040*/ 	.short	0x0002
        /*0042*/ 	.short	0x0010
        /*0044*/ 	.byte	0x00, 0xf5, 0x21, 0x00


	//----- nvinfo : EIATTR_KPARAM_INFO
	.align		4
.L_195:
        /*0048*/ 	.byte	0x04, 0x17
        /*004a*/ 	.short	(.L_197 - .L_196)
.L_196:
        /*004c*/ 	.word	0x00000000
        /*0050*/ 	.short	0x0001
        /*0052*/ 	.short	0x0008
        /*0054*/ 	.byte	0x00, 0xf5, 0x21, 0x00


	//----- nvinfo : EIATTR_KPARAM_INFO
	.align		4
.L_197:
        /*0058*/ 	.byte	0x04, 0x17
        /*005a*/ 	.short	(.L_199 - .L_198)
.L_198:
        /*005c*/ 	.word	0x00000000
        /*0060*/ 	.short	0x0000
        /*0062*/ 	.short	0x0000
        /*0064*/ 	.byte	0x00, 0xf5, 0x21, 0x00


	//----- nvinfo : EIATTR_SPARSE_MMA_MASK
	.align		4
.L_199:
        /*0068*/ 	.byte	0x03, 0x50
        /*006a*/ 	.short	0x0000


	//----- nvinfo : EIATTR_MAXREG_COUNT
	.align		4
        /*006c*/ 	.byte	0x03, 0x1b
        /*006e*/ 	.short	0x00ff


	//----- nvinfo : EIATTR_MERCURY_ISA_VERSION
	.align		4
        /*0070*/ 	.byte	0x03, 0x5f
        /*0072*/ 	.short	0x0101


	//----- nvinfo : EIATTR_VRC_CTA_INIT_COUNT
	.align		4
        /*0074*/ 	.byte	0x02, 0x4a
	.zero		1
	.zero		1


	//----- nvinfo : EIATTR_EXIT_INSTR_OFFSETS
	.align		4
        /*0078*/ 	.byte	0x04, 0x1c
        /*007a*/ 	.short	(.L_201 - .L_200)


	//   ....[0]....
.L_200:
        /*007c*/ 	.word	0x00000120


	//   ....[1]....
        /*0080*/ 	.word	0x00000230


	//----- nvinfo : EIATTR_CBANK_PARAM_SIZE
	.align		4
.L_201:
        /*0084*/ 	.byte	0x03, 0x19
        /*0086*/ 	.short	0x0024


	//----- nvinfo : EIATTR_PARAM_CBANK
	.align		4
        /*0088*/ 	.byte	0x04, 0x0a
        /*008a*/ 	.short	(.L_203 - .L_202)
	.align		4
.L_202:
        /*008c*/ 	.word	index@(.nv.constant0._ZN6device10density_3dEPN6thrust24THRUST_300001_SM_1000_NS7complexIdEEPKS3_PKdjjj)
        /*0090*/ 	.short	0x0380
        /*0092*/ 	.short	0x0024


	//----- nvinfo : EIATTR_SW_WAR
	.align		4
.L_203:
        /*0094*/ 	.byte	0x04, 0x36
        /*0096*/ 	.short	(.L_205 - .L_204)
.L_204:
        /*0098*/ 	.word	0x00000008
.L_205:


//--------------------- .nv.info._ZN6device11nonlin_partEPN6thrust24THRUST_300001_SM_1000_NS7complexIdEEPKS3_S6_S3_jj --------------------------
	.section	.nv.info._ZN6device11nonlin_partEPN6thrust24THRUST_300001_SM_1000_NS7complexIdEEPKS3_S6_S3_jj,"",@"SHT_CUDA_INFO"
	.sectionflags	@""
	.align	4


	//----- nvinfo : EIATTR_CUDA_API_VERSION
	.align		4
        /*0000*/ 	.byte	0x04, 0x37
        /*0002*/ 	.short	(.L_207 - .L_206)
.L_206:
        /*0004*/ 	.word	0x00000082


	//----- nvinfo : EIATTR_KPARAM_INFO
	.align		4
.L_207:
        /*0008*/ 	.byte	0x04, 0x17
        /*000a*/ 	.short	(.L_209 - .L_208)
.L_208:
        /*000c*/ 	.word	0x00000000
        /*0010*/ 	.short	0x0005
        /*0012*/ 	.short	0x0034
        /*0014*/ 	.byte	0x00, 0xf0, 0x11, 0x00


	//----- nvinfo : EIATTR_KPARAM_INFO
	.align		4
.L_209:
        /*0018*/ 	.byte	0x04, 0x17
        /*001a*/ 	.short	(.L_211 - .L_210)
.L_210:
        /*001c*/ 	.word	0x00000000
        /*0020*/ 	.short	0x0004
        /*0022*/ 	.short	0x0030
        /*0024*/ 	.byte	0x00, 0xf0, 0x11, 0x00


	//----- nvinfo : EIATTR_KPARAM_INFO
	.align		4
.L_211:
        /*0028*/ 	.byte	0x04, 0x17
        /*002a*/ 	.short	(.L_213 - .L_212)
.L_212:
        /*002c*/ 	.word	0x00000000
        /*0030*/ 	.short	0x0003
        /*0032*/ 	.short	0x0020
        /*0034*/ 	.byte	0x00, 0xf0, 0x41, 0x00


	//----- nvinfo : EIATTR_KPARAM_INFO
	.align		4
.L_213:
        /*0038*/ 	.byte	0x04, 0x17
        /*003a*/ 	.short	(.L_215 - .L_214)
.L_214:
        /*003c*/ 	.word	0x00000000
        /*0040*/ 	.short	0x0002
        /*0042*/ 	.short	0x0010
        /*0044*/ 	.byte	0x00, 0xf5, 0x21, 0x00


	//----- nvinfo : EIATTR_KPARAM_INFO
	.align		4
.L_215:
        /*0048*/ 	.byte	0x04, 0x17
        /*004a*/ 	.short	(.L_217 - .L_216)
.L_216:
        /*004c*/ 	.word	0x00000000
        /*0050*/ 	.short	0x0001
        /*0052*/ 	.short	0x0008
        /*0054*/ 	.byte	0x00, 0xf5, 0x21, 0x00


	//----- nvinfo : EIATTR_KPARAM_INFO
	.align		4
.L_217:
        /*0058*/ 	.byte	0x04, 0x17
        /*005a*/ 	.short	(.L_219 - .L_218)
.L_218:
        /*005c*/ 	.word	0x00000000
        /*0060*/ 	.short	0x0000
        /*0062*/ 	.short	0x0000
        /*0064*/ 	.byte	0x00, 0xf5, 0x21, 0x00


	//----- nvinfo : EIATTR_SPARSE_MMA_MASK
	.align		4
.L_219:
        /*0068*/ 	.byte	0x03, 0x50
        /*006a*/ 	.short	0x0000


	//----- nvinfo : EIATTR_MAXREG_COUNT
	.align		4
        /*006c*/ 	.byte	0x03, 0x1b
        /*006e*/ 	.short	0x00ff


	//----- nvinfo : EIATTR_MERCURY_ISA_VERSION
	.align		4
        /*0070*/ 	.byte	0x03, 0x5f
        /*0072*/ 	.short	0x0101


	//----- nvinfo : EIATTR_VRC_CTA_INIT_COUNT
	.align		4
        /*0074*/ 	.byte	0x02, 0x4a
	.zero		1
	.zero		1


	//----- nvinfo : EIATTR_EXIT_INSTR_OFFSETS
	.align		4
        /*0078*/ 	.byte	0x04, 0x1c
        /*007a*/ 	.short	(.L_221 - .L_220)


	//   ....[0]....
.L_220:
        /*007c*/ 	.word	0x000000d0


	//   ....[1]....
        /*0080*/ 	.word	0x000026b0


	//----- nvinfo : EIATTR_CRS_STACK_SIZE
	.align		4
.L_221:
        /*0084*/ 	.byte	0x04, 0x1e
        /*0086*/ 	.short	(.L_223 - .L_222)
.L_222:
        /*0088*/ 	.word	0x00000000


	//----- nvinfo : EIATTR_CBANK_PARAM_SIZE
	.align		4
.L_223:
        /*008c*/ 	.byte	0x03, 0x19
        /*008e*/ 	.short	0x0038


	//----- nvinfo : EIATTR_PARAM_CBANK
	.align		4
        /*0090*/ 	.byte	0x04, 0x0a
        /*0092*/ 	.short	(.L_225 - .L_224)
	.align		4
.L_224:
        /*0094*/ 	.word	index@(.nv.constant0._ZN6device11nonlin_partEPN6thrust24THRUST_300001_SM_1000_NS7complexIdEEPKS3_S6_S3_jj)
        /*0098*/ 	.short	0x0380
        /*009a*/ 	.short	0x0038


	//----- nvinfo : EIATTR_SW_WAR
	.align		4
.L_225:
        /*009c*/ 	.byte	0x04, 0x36
        /*009e*/ 	.short	(.L_227 - .L_226)
.L_226:
        /*00a0*/ 	.word	0x00000008
.L_227:


//--------------------- .nv.info._ZN6device7densityEPN6thrust24THRUST_300001_SM_1000_NS7complexIdEEPKS3_PKdjj --------------------------
	.section	.nv.info._ZN6device7densityEPN6thrust24THRUST_300001_SM_1000_NS7complexIdEEPKS3_PKdjj,"",@"SHT_CUDA_INFO"
	.sectionflags	@""
	.align	4


	//----- nvinfo : EIATTR_CUDA_API_VERSION
	.align		4
        /*0000*/ 	.byte	0x04, 0x37
        /*0002*/ 	.short	(.L_229 - .L_228)
.L_228:
        /*0004*/ 	.word	0x00000082


	//----- nvinfo : EIATTR_KPARAM_INFO
	.align		4
.L_229:
        /*0008*/ 	.byte	0x04, 0x17
        /*000a*/ 	.short	(.L_231 - .L_230)
.L_230:
        /*000c*/ 	.word	0x00000000
        /*0010*/ 	.short	0x0004
        /*0012*/ 	.short	0x001c
        /*0014*/ 	.byte	0x00, 0xf0, 0x11, 0x00


	//----- nvinfo : EIATTR_KPARAM_INFO
	.align		4
.L_231:
        /*0018*/ 	.byte	0x04, 0x17
        /*001a*/ 	.short	(.L_233 - .L_232)
.L_232:
        /*001c*/ 	.word	0x00000000
        /*0020*/ 	.short	0x0003
        /*0022*/ 	.short	0x0018
        /*0024*/ 	.byte	0x00, 0xf0, 0x11, 0x00


	//----- nvinfo : EIATTR_KPARAM_INFO
	.align		4
.L_233:
        /*0028*/ 	.byte	0x04, 0x17
        /*002a*/ 	.short	(.L_235 - .L_234)
.L_234:
        /*002c*/ 	.word	0x00000000
        /*0030*/ 	.short	0x0002
        /*0032*/ 	.short	0x0010
        /*0034*/ 	.byte	0x00, 0xf5, 0x21, 0x00


	//----- nvinfo : EIATTR_KPARAM_INFO
	.align		4
.L_235:
        /*0038*/ 	.byte	0x04, 0x17
        /*003a*/ 	.short	(.L_237 - .L_236)
.L_236:
        /*003c*/ 	.word	0x00000000
        /*0040*/ 	.short	0x0001
        /*0042*/ 	.short	0x0008
        /*0044*/ 	.byte	0x00, 0xf5, 0x21, 0x00


	//----- nvinfo : EIATTR_KPARAM_INFO
	.align		4
.L_237:
        /*0048*/ 	.byte	0x04, 0x17
        /*004a*/ 	.short	(.L_239 - .L_238)
.L_238:
        /*004c*/ 	.word	0x00000000
        /*0050*/ 	.short	0x0000
        /*0052*/ 	.short	0x0000
        /*0054*/ 	.byte	0x00, 0xf5, 0x21, 0x00


	//----- nvinfo : EIATTR_SPARSE_MMA_MASK
	.align		4
.L_239:
        /*0058*/ 	.byte	0x03, 0x50
        /*005a*/ 	.short	0x0000


	//----- nvinfo : EIATTR_MAXREG_COUNT
	.align		4
        /*005c*/ 	.byte	0x03, 0x1b
        /*005e*/ 	.short	0x00ff


	//----- nvinfo : EIATTR_MERCURY_ISA_VERSION
	.align		4
        /*0060*/ 	.byte	0x03, 0x5f
        /*0062*/ 	.short	0x0101


	//----- nvinfo : EIATTR_VRC_CTA_INIT_COUNT
	.align		4
        /*0064*/ 	.byte	0x02, 0x4a
	.zero		1
	.zero		1


	//----- nvinfo : EIATTR_EXIT_INSTR_OFFSETS
	.align		4
        /*0068*/ 	.byte	0x04, 0x1c
        /*006a*/ 	.short	(.L_241 - .L_240)


	//   ....[0]....
.L_240:
        /*006c*/ 	.word	0x000000c0


	//   ....[1]....
        /*0070*/ 	.word	0x000001c0


	//----- nvinfo : EIATTR_CBANK_PARAM_SIZE
	.align		4
.L_241:
        /*0074*/ 	.byte	0x03, 0x19
        /*0076*/ 	.short	0x0020


	//----- nvinfo : EIATTR_PARAM_CBANK
	.align		4
        /*0078*/ 	.byte	0x04, 0x0a
        /*007a*/ 	.short	(.L_243 - .L_242)
	.align		4
.L_242:
        /*007c*/ 	.word	index@(.nv.constant0._ZN6device7densityEPN6thrust24THRUST_300001_SM_1000_NS7complexIdEEPKS3_PKdjj)
        /*0080*/ 	.short	0x0380
        /*0082*/ 	.short	0x0020


	//----- nvinfo : EIATTR_SW_WAR
	.align		4
.L_243:
        /*0084*/ 	.byte	0x04, 0x36
        /*0086*/ 	.short	(.L_245 - .L_244)
.L_244:
        /*0088*/ 	.word	0x00000008
.L_245:


//--------------------- .nv.callgraph             --------------------------
	.section	.nv.callgraph,"",@"SHT_CUDA_CALLGRAPH"
	.align	4
	.sectionentsize	8
	.align		4
        /*0000*/ 	.word	0x00000000
	.align		4
        /*0004*/ 	.word	0xffffffff
	.align		4
        /*0008*/ 	.word	0x00000000
	.align		4
        /*000c*/ 	.word	0xfffffffe
	.align		4
        /*0010*/ 	.word	0x00000000
	.align		4
        /*0014*/ 	.word	0xfffffffd
	.align		4
        /*0018*/ 	.word	0x00000000
	.align		4
        /*001c*/ 	.word	0xfffffffc


//--------------------- .nv.constant4             --------------------------
	.section	.nv.constant4,"a",@progbits
	.align	8
	.align		8
.nv.constant4:
        /*0000*/ 	.dword	_ZN34_INTERNAL_b29c3a20_4_k_cu_5d6da9604cuda3std3__45__cpo5beginE
	.align		8
        /*0008*/ 	.dword	_ZN34_INTERNAL_b29c3a20_4_k_cu_5d6da9604cuda3std3__45__cpo3endE
	.align		8
        /*0010*/ 	.dword	_ZN34_INTERNAL_b29c3a20_4_k_cu_5d6da9604cuda3std3__45__cpo6cbeginE
	.align		8
        /*0018*/ 	.dword	_ZN34_INTERNAL_b29c3a20_4_k_cu_5d6da9604cuda3std3__45__cpo4cendE
	.align		8
        /*0020*/ 	.dword	_ZN34_INTERNAL_b29c3a20_4_k_cu_5d6da9604cuda3std3__45__cpo6rbeginE
	.align		8
        /*0028*/ 	.dword	_ZN34_INTERNAL_b29c3a20_4_k_cu_5d6da9604cuda3std3__45__cpo4rendE
	.align		8
        /*0030*/ 	.dword	_ZN34_INTERNAL_b29c3a20_4_k_cu_5d6da9604cuda3std3__45__cpo7crbeginE
	.align		8
        /*0038*/ 	.dword	_ZN34_INTERNAL_b29c3a20_4_k_cu_5d6da9604cuda3std3__45__cpo5crendE
	.align		8
        /*0040*/ 	.dword	_ZN34_INTERNAL_b29c3a20_4_k_cu_5d6da9604cuda3std3__436_GLOBAL__N__b29c3a20_4_k_cu_5d6da9606ignoreE
	.align		8
        /*0048*/ 	.dword	_ZN34_INTERNAL_b29c3a20_4_k_cu_5d6da9604cuda3std3__419piecewise_constructE
	.align		8
        /*0050*/ 	.dword	_ZN34_INTERNAL_b29c3a20_4_k_cu_5d6da9604cuda3std3__48in_placeE
	.align		8
        /*0058*/ 	.dword	_ZN34_INTERNAL_b29c3a20_4_k_cu_5d6da9604cuda3std3__420unreachable_sentinelE
	.align		8
        /*0060*/ 	.dword	_ZN34_INTERNAL_b29c3a20_4_k_cu_5d6da9604cuda3std6ranges3__45__cpo4swapE
	.align		8
        /*0068*/ 	.dword	_ZN34_INTERNAL_b29c3a20_4_k_cu_5d6da9604cuda3std6ranges3__45__cpo9iter_moveE
	.align		8
        /*0070*/ 	.dword	_ZN34_INTERNAL_b29c3a20_4_k_cu_5d6da9604cuda3std6ranges3__45__cpo5beginE
	.align		8
        /*0078*/ 	.dword	_ZN34_INTERNAL_b29c3a20_4_k_cu_5d6da9604cuda3std6ranges3__45__cpo3endE
	.align		8
        /*0080*/ 	.dword	_ZN34_INTERNAL_b29c3a20_4_k_cu_5d6da9604cuda3std6ranges3__45__cpo6cbeginE
	.align		8
        /*0088*/ 	.dword	_ZN34_INTERNAL_b29c3a20_4_k_cu_5d6da9604cuda3std6ranges3__45__cpo4cendE
	.align		8
        /*0090*/ 	.dword	_ZN34_INTERNAL_b29c3a20_4_k_cu_5d6da9604cuda3std6ranges3__45__cpo7advanceE
	.align		8
        /*0098*/ 	.dword	_ZN34_INTERNAL_b29c3a20_4_k_cu_5d6da9604cuda3std6ranges3__45__cpo9iter_swapE
	.align		8
        /*00a0*/ 	.dword	_ZN34_INTERNAL_b29c3a20_4_k_cu_5d6da9604cuda3std6ranges3__45__cpo4nextE
	.align		8
        /*00a8*/ 	.dword	_ZN34_INTERNAL_b29c3a20_4_k_cu_5d6da9604cuda3std6ranges3__45__cpo4prevE
	.align		8
        /*00b0*/ 	.dword	_ZN34_INTERNAL_b29c3a20_4_k_cu_5d6da9604cuda3std6ranges3__45__cpo4dataE
	.align		8
        /*00b8*/ 	.dword	_ZN34_INTERNAL_b29c3a20_4_k_cu_5d6da9604cuda3std6ranges3__45__cpo5cdataE
	.align		8
        /*00c0*/ 	.dword	_ZN34_INTERNAL_b29c3a20_4_k_cu_5d6da9604cuda3std6ranges3__45__cpo4sizeE
	.align		8
        /*00c8*/ 	.dword	_ZN34_INTERNAL_b29c3a20_4_k_cu_5d6da9604cuda3std6ranges3__45__cpo5ssizeE
	.align		8
        /*00d0*/ 	.dword	_ZN34_INTERNAL_b29c3a20_4_k_cu_5d6da9604cuda3std6ranges3__45__cpo8distanceE
	.align		8
        /*00d8*/ 	.dword	_ZN34_INTERNAL_b29c3a20_4_k_cu_5d6da9606thrust24THRUST_300001_SM_1000_NS6system6detail10sequential3seqE
	.align		8
        /*00e0*/ 	.dword	__cudart_i2opi_d
	.align		8
        /*00e8*/ 	.dword	__cudart_sin_cos_coeffs


//--------------------- .text._ZN6device7sewi_3dEPN6thrust24THRUST_300001_SM_1000_NS7complexIdEEPKS3_S6_S3_jjj --------------------------
	.section	.text._ZN6device7sewi_3dEPN6thrust24THRUST_300001_SM_1000_NS7complexIdEEPKS3_S6_S3_jjj,"ax",@progbits
	.align	128
        .global         _ZN6device7sewi_3dEPN6thrust24THRUST_300001_SM_1000_NS7complexIdEEPKS3_S6_S3_jjj
        .type           _ZN6device7sewi_3dEPN6thrust24THRUST_300001_SM_1000_NS7complexIdEEPKS3_S6_S3_jjj,@function
        .size           _ZN6device7sewi_3dEPN6thrust24THRUST_300001_SM_1000_NS7complexIdEEPKS3_S6_S3_jjj,(.L_x_80 - _ZN6device7sewi_3dEPN6thrust24THRUST_300001_SM_1000_NS7complexIdEEPKS3_S6_S3_jjj)
        .other          _ZN6device7sewi_3dEPN6thrust24THRUST_300001_SM_1000_NS7complexIdEEPKS3_S6_S3_jjj,@"STO_CUDA_ENTRY STV_DEFAULT"
_ZN6device7sewi_3dEPN6thrust24THRUST_300001_SM_1000_NS7complexIdEEPKS3_S6_S3_jjj:
.text._ZN6device7sewi_3dEPN6thrust24THRUST_300001_SM_1000_NS7complexIdEEPKS3_S6_S3_jjj:
[----:B------:R-:W-:Y:S01]  /*0000*/  LDC R1, c[0x0][0x37c] ;  /* 0x0000df00ff017b82 */ /* 0x000fe20000000800 */
[----:B------:R-:W0:Y:S07]  /*0010*/  S2R R5, SR_TID.Y ;  /* 0x0000000000057919 */ /* 0x000e2e0000002200 */
[----:B------:R-:W1:Y:S01]  /*0020*/  LDC R0, c[0x0][0x360] ;  /* 0x0000d800ff007b82 */ /* 0x000e620000000800 */
[----:B------:R-:W2:Y:S01]  /*0030*/  LDCU.64 UR8, c[0x0][0x3b0] ;  /* 0x00007600ff0877ac */ /* 0x000ea20008000a00 */
[----:B------:R-:W1:Y:S01]  /*0040*/  S2R R3, SR_TID.X ;  /* 0x0000000000037919 */ /* 0x000e620000002100 */
[----:B------:R-:W3:Y:S01]  /*0050*/  LDCU UR7, c[0x0][0x3b8] ;  /* 0x00007700ff0777ac */ /* 0x000ee20008000800 */
[----:B------:R-:W4:Y:S04]  /*0060*/  S2R R7, SR_TID.Z ;  /* 0x0000000000077919 */ /* 0x000f280000002300 */
[----:B------:R-:W0:Y:S08]  /*0070*/  S2UR UR5, SR_CTAID.Y ;  /* 0x00000000000579c3 */ /* 0x000e300000002600 */
[----:B------:R-:W0:Y:S08]  /*0080*/  LDC R2, c[0x0][0x364] ;  /* 0x0000d900ff027b82 */ /* 0x000e300000000800 */
[----:B------:R-:W1:Y:S08]  /*0090*/  S2UR UR4, SR_CTAID.X ;  /* 0x00000000000479c3 */ /* 0x000e700000002500 */
[----:B------:R-:W4:Y:S08]  /*00a0*/  S2UR UR6, SR_CTAID.Z ;  /* 0x00000000000679c3 */ /* 0x000f300000002700 */
[----:B------:R-:W4:Y:S01]  /*00b0*/  LDC R4, c[0x0][0x368] ;  /* 0x0000da00ff047b82 */ /* 0x000f220000000800 */
[----:B0-----:R-:W-:-:S05]  /*00c0*/  IMAD R2, R2, UR5, R5 ;  /* 0x0000000502027c24 */ /* 0x001fca000f8e0205 */
[----:B--2---:R-:W-:Y:S01]  /*00d0*/  ISETP.GE.U32.AND P0, PT, R2, UR9, PT ;  /* 0x0000000902007c0c */ /* 0x004fe2000bf06070 */
[----:B-1----:R-:W-:-:S05]  /*00e0*/  IMAD R0, R0, UR4, R3 ;  /* 0x0000000400007c24 */ /* 0x002fca000f8e0203 */
[----:B------:R-:W-:Y:S01]  /*00f0*/  ISETP.GE.U32.OR P0, PT, R0, UR8, P0 ;  /* 0x0000000800007c0c */ /* 0x000fe20008706470 */
[----:B----4-:R-:W-:-:S05]  /*0100*/  IMAD R3, R4, UR6, R7 ;  /* 0x0000000604037c24 */ /* 0x010fca000f8e0207 */
[----:B---3--:R-:W-:-:S13]  /*0110*/  ISETP.GE.U32.OR P0, PT, R3, UR7, P0 ;  /* 0x0000000703007c0c */ /* 0x008fda0008706470 */
[----:B------:R-:W-:Y:S05]  /*0120*/  @P0 EXIT ;  /* 0x000000000000094d */ /* 0x000fea0003800000 */
[----:B------:R-:W0:Y:S01]  /*0130*/  LDC.64 R4, c[0x0][0x390] ;  /* 0x0000e400ff047b82 */ /* 0x000e220000000a00 */
[----:B------:R-:W1:Y:S01]  /*0140*/  LDCU.64 UR4, c[0x0][0x358] ;  /* 0x00006b00ff0477ac */ /* 0x000e620008000a00 */
[----:B------:R-:W-:-:S04]  /*0150*/  IMAD R3, R3, UR9, R2 ;  /* 0x0000000903037c24 */ /* 0x000fc8000f8e0202 */
[----:B------:R-:W-:Y:S02]  /*0160*/  IMAD R0, R3, UR8, R0 ;  /* 0x0000000803007c24 */ /* 0x000fe4000f8e0200 */
[----:B------:R-:W2:Y:S08]  /*0170*/  LDC.64 R8, c[0x0][0x388] ;  /* 0x0000e200ff087b82 */ /* 0x000eb00000000a00 */
[----:B------:R-:W3:Y:S01]  /*0180*/  LDC.64 R14, c[0x0][0x3a8] ;  /* 0x0000ea00ff0e7b82 */ /* 0x000ee20000000a00 */
[----:B0-----:R-:W-:-:S07]  /*0190*/  IMAD.WIDE.U32 R4, R0, 0x10, R4 ;  /* 0x0000001000047825 */ /* 0x001fce00078e0004 */
[----:B------:R-:W0:Y:S01]  /*01a0*/  LDC.64 R12, c[0x0][0x3a0] ;  /* 0x0000e800ff0c7b82 */ /* 0x000e220000000a00 */
[----:B-1----:R-:W4:Y:S01]  /*01b0*/  LDG.E.128 R4, desc[UR4][R4.64] ;  /* 0x0000000404047981 */ /* 0x002f22000c1e1d00 */
[----:B--2---:R-:W-:-:S06]  /*01c0*/  IMAD.WIDE.U32 R8, R0, 0x10, R8 ;  /* 0x0000001000087825 */ /* 0x004fcc00078e0008 */
[----:B------:R-:W1:Y:S01]  /*01d0*/  LDC.64 R2, c[0x0][0x380] ;  /* 0x0000e000ff027b82 */ /* 0x000e620000000a00 */
[----:B------:R-:W2:Y:S01]  /*01e0*/  LDG.E.128 R8, desc[UR4][R8.64] ;  /* 0x0000000408087981 */ /* 0x000ea2000c1e1d00 */
[----:B---3--:R-:W-:Y:S02]  /*01f0*/  DADD R14, R14, R14 ;  /* 0x000000000e0e7229 */ /* 0x008fe4000000000e */
[----:B0-----:R-:W-:Y:S01]  /*0200*/  DADD R12, R12, R12 ;  /* 0x000000000c0c7229 */ /* 0x001fe2000000000c */
[----:B-1----:R-:W-:-:S05]  /*0210*/  IMAD.WIDE.U32 R2, R0, 0x10, R2 ;  /* 0x0000001000027825 */ /* 0x002fca00078e0002 */
[C---:B----4-:R-:W-:Y:S02]  /*0220*/  DMUL R16, R14.reuse, R6 ;  /* 0x000000060e107228 */ /* 0x050fe40000000000 */
[----:B------:R-:W-:-:S06]  /*0230*/  DMUL R14, R14, R4 ;  /* 0x000000040e0e7228 */ /* 0x000fcc0000000000 */
[C---:B------:R-:W-:Y:S02]  /*0240*/  DFMA R16, R12.reuse, R4, -R16 ;  /* 0x000000040c10722b */ /* 0x040fe40000000810 */
[----:B------:R-:W-:-:S06]  /*0250*/  DFMA R14, R12, R6, R14 ;  /* 0x000000060c0e722b */ /* 0x000fcc000000000e */
[----:B--2---:R-:W-:Y:S02]  /*0260*/  DADD R12, -R16, R8 ;  /* 0x00000000100c7229 */ /* 0x004fe40000000108 */
[----:B------:R-:W-:-:S07]  /*0270*/  DADD R14, -R14, R10 ;  /* 0x000000000e0e7229 */ /* 0x000fce000000010a */
[----:B------:R-:W-:Y:S01]  /*0280*/  STG.E.128 desc[UR4][R2.64], R12 ;  /* 0x0000000c02007986 */ /* 0x000fe2000c101d04 */
[----:B------:R-:W-:Y:S05]  /*0290*/  EXIT ;  /* 0x000000000000794d */ /* 0x000fea0003800000 */
.L_x_0:
[----:B------:R-:W-:-:S00]  /*02a0*/  BRA `(.L_x_0) ;  /* 0xfffffffc00fc7947 */ /* 0x000fc0000383ffff */
[----:B------:R-:W-:-:S00]  /*02b0*/  NOP ;  /* 0x0000000000007918 */ /* 0x000fc00000000000 */
        /* <DEDUP_REMOVED lines=12> */
.L_x_80:


//--------------------- .text._ZN6device4sewiEPN6thrust24THRUST_300001_SM_1000_NS7complexIdEEPKS3_S6_S3_jj --------------------------
	.section	.text._ZN6device4sewiEPN6thrust24THRUST_300001_SM_1000_NS7complexIdEEPKS3_S6_S3_jj,"ax",@progbits
	.align	128
        .global         _ZN6device4sewiEPN6thrust24THRUST_300001_SM_1000_NS7complexIdEEPKS3_S6_S3_jj
        .type           _ZN6device4sewiEPN6thrust24THRUST_300001_SM_1000_NS7complexIdEEPKS3_S6_S3_jj,@function
        .size           _ZN6device4sewiEPN6thrust24THRUST_300001_SM_1000_NS7complexIdEEPKS3_S6_S3_jj,(.L_x_81 - _ZN6device4sewiEPN6thrust24THRUST_300001_SM_1000_NS7complexIdEEPKS3_S6_S3_jj)
        .other          _ZN6device4sewiEPN6thrust24THRUST_300001_SM_1000_NS7complexIdEEPKS3_S6_S3_jj,@"STO_CUDA_ENTRY STV_DEFAULT"
_ZN6device4sewiEPN6thrust24THRUST_300001_SM_1000_NS7complexIdEEPKS3_S6_S3_jj:
.text._ZN6device4sewiEPN6thrust24THRUST_300001_SM_1000_NS7complexIdEEPKS3_S6_S3_jj:
[----:B------:R-:W-:Y:S01]  /*0000*/  LDC R1, c[0x0][0x37c] ;  /* 0x0000df00ff017b82 */ /* 0x000fe20000000800 */
[----:B------:R-:W0:Y:S07]  /*0010*/  S2R R2, SR_TID.Y ;  /* 0x0000000000027919 */ /* 0x000e2e0000002200 */
[----:B------:R-:W1:Y:S01]  /*0020*/  LDC R0, c[0x0][0x360] ;  /* 0x0000d800ff007b82 */ /* 0x000e620000000800 */
[----:B------:R-:W2:Y:S01]  /*0030*/  LDCU.64 UR6, c[0x0][0x3b0] ;  /* 0x00007600ff0677ac */ /* 0x000ea20008000a00 */
[----:B------:R-:W1:Y:S06]  /*0040*/  S2R R5, SR_TID.X ;  /* 0x0000000000057919 */ /* 0x000e6c0000002100 */
[----:B------:R-:W0:Y:S08]  /*0050*/  S2UR UR5, SR_CTAID.Y ;  /* 0x00000000000579c3 */ /* 0x000e300000002600 */
[----:B------:R-:W0:Y:S08]  /*0060*/  LDC R3, c[0x0][0x364] ;  /* 0x0000d900ff037b82 */ /* 0x000e300000000800 */
[----:B------:R-:W1:Y:S01]  /*0070*/  S2UR UR4, SR_CTAID.X ;  /* 0x00000000000479c3 */ /* 0x000e620000002500 */
[----:B0-----:R-:W-:-:S05]  /*0080*/  IMAD R3, R3, UR5, R2 ;  /* 0x0000000503037c24 */ /* 0x001fca000f8e0202 */
[----:B--2---:R-:W-:Y:S01]  /*0090*/  ISETP.GE.U32.AND P0, PT, R3, UR7, PT ;  /* 0x0000000703007c0c */ /* 0x004fe2000bf06070 */
[----:B-1----:R-:W-:-:S05]  /*00a0*/  IMAD R0, R0, UR4, R5 ;  /* 0x0000000400007c24 */ /* 0x002fca000f8e0205 */
[----:B------:R-:W-:-:S13]  /*00b0*/  ISETP.GE.U32.OR P0, PT, R0, UR6, P0 ;  /* 0x0000000600007c0c */ /* 0x000fda0008706470 */
[----:B------:R-:W-:Y:S05]  /*00c0*/  @P0 EXIT ;  /* 0x000000000000094d */ /* 0x000fea0003800000 */
[----:B------:R-:W0:Y:S01]  /*00d0*/  LDC.64 R4, c[0x0][0x390] ;  /* 0x0000e400ff047b82 */ /* 0x000e220000000a00 */
[----:B------:R-:W1:Y:S01]  /*00e0*/  LDCU.64 UR4, c[0x0][0x358] ;  /* 0x00006b00ff0477ac */ /* 0x000e620008000a00 */
[----:B------:R-:W-:-:S06]  /*00f0*/  IMAD R0, R3, UR6, R0 ;  /* 0x0000000603007c24 */ /* 0x000fcc000f8e0200 */
        /* <DEDUP_REMOVED lines=19> */
.L_x_1:
        /* <DEDUP_REMOVED lines=13> */
.L_x_81:


//--------------------- .text._ZN6device4B_3dEPN6thrust24THRUST_300001_SM_1000_NS7complexIdEEPKdPKS3_jjj --------------------------
	.section	.text._ZN6device4B_3dEPN6thrust24THRUST_300001_SM_1000_NS7complexIdEEPKdPKS3_jjj,"ax",@progbits
	.align	128
        .global         _ZN6device4B_3dEPN6thrust24THRUST_300001_SM_1000_NS7complexIdEEPKdPKS3_jjj
        .type           _ZN6device4B_3dEPN6thrust24THRUST_300001_SM_1000_NS7complexIdEEPKdPKS3_jjj,@function
        .size           _ZN6device4B_3dEPN6thrust24THRUST_300001_SM_1000_NS7complexIdEEPKdPKS3_jjj,(.L_x_82 - _ZN6device4B_3dEPN6thrust24THRUST_300001_SM_1000_NS7complexIdEEPKdPKS3_jjj)
        .other          _ZN6device4B_3dEPN6thrust24THRUST_300001_SM_1000_NS7complexIdEEPKdPKS3_jjj,@"STO_CUDA_ENTRY STV_DEFAULT"
_ZN6device4B_3dEPN6thrust24THRUST_300001_SM_1000_NS7complexIdEEPKdPKS3_jjj:
.text._ZN6device4B_3dEPN6thrust24THRUST_300001_SM_1000_NS7complexIdEEPKdPKS3_jjj:
        /* <DEDUP_REMOVED lines=25> */
[----:B0-----:R-:W-:-:S06]  /*0190*/  IMAD.WIDE.U32 R4, R17, 0x10, R4 ;  /* 0x0000001011047825 */ /* 0x001fcc00078e0004 */
[----:B-1----:R-:W4:Y:S01]  /*01a0*/  LDG.E.128 R4, desc[UR4][R4.64] ;  /* 0x0000000404047981 */ /* 0x002f22000c1e1d00 */
[----:B--2---:R-:W-:-:S06]  /*01b0*/  IMAD.WIDE.U32 R2, R17, 0x8, R2 ;  /* 0x0000000811027825 */ /* 0x004fcc00078e0002 */
[----:B------:R-:W2:Y:S01]  /*01c0*/  LDG.E.64 R2, desc[UR4][R2.64] ;  /* 0x0000000402027981 */ /* 0x000ea2000c1e1b00 */
[----:B----4-:R-:W-:-:S08]  /*01d0*/  DMUL R8, R6, R6 ;  /* 0x0000000606087228 */ /* 0x010fd00000000000 */
[----:B------:R-:W-:-:S08]  /*01e0*/  DFMA R8, R4, R4, R8 ;  /* 0x000000040408722b */ /* 0x000fd00000000008 */
[----:B--2---:R-:W-:-:S08]  /*01f0*/  DMUL R8, R2, -R8 ;  /* 0x8000000802087228 */ /* 0x004fd00000000000 */
[-C--:B------:R-:W-:Y:S02]  /*0200*/  DMUL R12, R4, R8.reuse ;  /* 0x00000008040c7228 */ /* 0x080fe40000000000 */
[----:B------:R-:W-:Y:S01]  /*0210*/  DMUL R14, R6, R8 ;  /* 0x00000008060e7228 */ /* 0x000fe20000000000 */
[----:B---3--:R-:W-:-:S06]  /*0220*/  IMAD.WIDE.U32 R6, R17, 0x10, R10 ;  /* 0x0000001011067825 */ /* 0x008fcc00078e000a */
[----:B------:R-:W-:Y:S01]  /*0230*/  STG.E.128 desc[UR4][R6.64], R12 ;  /* 0x0000000c06007986 */ /* 0x000fe2000c101d04 */
[----:B------:R-:W-:Y:S05]  /*0240*/  EXIT ;  /* 0x000000000000794d */ /* 0x000fea0003800000 */
.L_x_2:
        /* <DEDUP_REMOVED lines=11> */
.L_x_82:


//--------------------- .text._ZN6device1BEPN6thrust24THRUST_300001_SM_1000_NS7complexIdEEPKdPKS3_jj --------------------------
	.section	.text._ZN6device1BEPN6thrust24THRUST_300001_SM_1000_NS7complexIdEEPKdPKS3_jj,"ax",@progbits
	.align	128
        .global         _ZN6device1BEPN6thrust24THRUST_300001_SM_1000_NS7complexIdEEPKdPKS3_jj
        .type           _ZN6device1BEPN6thrust24THRUST_300001_SM_1000_NS7complexIdEEPKdPKS3_jj,@function
        .size           _ZN6device1BEPN6thrust24THRUST_300001_SM_1000_NS7complexIdEEPKdPKS3_jj,(.L_x_83 - _ZN6device1BEPN6thrust24THRUST_300001_SM_1000_NS7complexIdEEPKdPKS3_jj)
        .other          _ZN6device1BEPN6thrust24THRUST_300001_SM_1000_NS7complexIdEEPKdPKS3_jj,@"STO_CUDA_ENTRY STV_DEFAULT"
_ZN6device1BEPN6thrust24THRUST_300001_SM_1000_NS7complexIdEEPKdPKS3_jj:
.text._ZN6device1BEPN6thrust24THRUST_300001_SM_1000_NS7complexIdEEPKdPKS3_jj:
        /* <DEDUP_REMOVED lines=30> */
.L_x_3:
        /* <DEDUP_REMOVED lines=10> */
.L_x_83:


//--------------------- .text._ZN6device14nonlin_part_3dEPN6thrust24THRUST_300001_SM_1000_NS7complexIdEEPKS3_S6_S3_jjj --------------------------
	.section	.text._ZN6device14nonlin_part_3dEPN6thrust24THRUST_300001_SM_1000_NS7complexIdEEPKS3_S6_S3_jjj,"ax",@progbits
	.align	128
        .global         _ZN6device14nonlin_part_3dEPN6thrust24THRUST_300001_SM_1000_NS7complexIdEEPKS3_S6_S3_jjj
        .type           _ZN6device14nonlin_part_3dEPN6thrust24THRUST_300001_SM_1000_NS7complexIdEEPKS3_S6_S3_jjj,@function
        .size           _ZN6device14nonlin_part_3dEPN6thrust24THRUST_300001_SM_1000_NS7complexIdEEPKS3_S6_S3_jjj,(.L_x_78 - _ZN6device14nonlin_part_3dEPN6thrust24THRUST_300001_SM_1000_NS7complexIdEEPKS3_S6_S3_jjj)
        .other          _ZN6device14nonlin_part_3dEPN6thrust24THRUST_300001_SM_1000_NS7complexIdEEPKS3_S6_S3_jjj,@"STO_CUDA_ENTRY STV_DEFAULT"
_ZN6device14nonlin_part_3dEPN6thrust24THRUST_300001_SM_1000_NS7complexIdEEPKS3_S6_S3_jjj:
.text._ZN6device14nonlin_part_3dEPN6thrust24THRUST_300001_SM_1000_NS7complexIdEEPKS3_S6_S3_jjj:
[----:B------:R-:W0:Y:S01]  /*0000*/  LDC R1, c[0x0][0x37c] ;  /* 0x0000df00ff017b82 */ /* 0x000e220000000800 */
[----:B------:R-:W1:Y:S07]  /*0010*/  S2R R5, SR_TID.Y ;  /* 0x0000000000057919 */ /* 0x000e6e0000002200 */
[----:B------:R-:W2:Y:S01]  /*0020*/  LDC R0, c[0x0][0x360] ;  /* 0x0000d800ff007b82 */ /* 0x000ea20000000800 */
[----:B------:R-:W3:Y:S01]  /*0030*/  LDCU.64 UR8, c[0x0][0x3b0] ;  /* 0x00007600ff0877ac */ /* 0x000ee20008000a00 */
[----:B0-----:R-:W-:Y:S01]  /*0040*/  VIADD R1, R1, 0xffffffd8 ;  /* 0xffffffd801017836 */ /* 0x001fe20000000000 */
[----:B------:R-:W2:Y:S01]  /*0050*/  S2R R3, SR_TID.X ;  /* 0x0000000000037919 */ /* 0x000ea20000002100 */
[----:B------:R-:W0:Y:S01]  /*0060*/  LDCU UR7, c[0x0][0x3b8] ;  /* 0x00007700ff0777ac */ /* 0x000e220008000800 */
[----:B------:R-:W4:Y:S03]  /*0070*/  S2R R7, SR_TID.Z ;  /* 0x0000000000077919 */ /* 0x000f260000002300 */
[----:B------:R-:W1:Y:S08]  /*0080*/  S2UR UR5, SR_CTAID.Y ;  /* 0x00000000000579c3 */ /* 0x000e700000002600 */
[----:B------:R-:W1:Y:S08]  /*0090*/  LDC R4, c[0x0][0x364] ;  /* 0x0000d900ff047b82 */ /* 0x000e700000000800 */
[----:B------:R-:W2:Y:S08]  /*00a0*/  S2UR UR4, SR_CTAID.X ;  /* 0x00000000000479c3 */ /* 0x000eb00000002500 */
[----:B------:R-:W4:Y:S08]  /*00b0*/  S2UR UR6, SR_CTAID.Z ;  /* 0x00000000000679c3 */ /* 0x000f300000002700 */
[----:B------:R-:W4:Y:S01]  /*00c0*/  LDC R2, c[0x0][0x368] ;  /* 0x0000da00ff027b82 */ /* 0x000f220000000800 */
[----:B-1----:R-:W-:-:S05]  /*00d0*/  IMAD R4, R4, UR5, R5 ;  /* 0x0000000504047c24 */ /* 0x002fca000f8e0205 */
[----:B---3--:R-:W-:Y:S01]  /*00e0*/  ISETP.GE.U32.AND P0, PT, R4, UR9, PT ;  /* 0x0000000904007c0c */ /* 0x008fe2000bf06070 */
[----:B--2---:R-:W-:-:S05]  /*00f0*/  IMAD R0, R0, UR4, R3 ;  /* 0x0000000400007c24 */ /* 0x004fca000f8e0203 */
[----:B------:R-:W-:Y:S01]  /*0100*/  ISETP.GE.U32.OR P0, PT, R0, UR8, P0 ;  /* 0x0000000800007c0c */ /* 0x000fe20008706470 */
[----:B----4-:R-:W-:-:S05]  /*0110*/  IMAD R5, R2, UR6, R7 ;  /* 0x0000000602057c24 */ /* 0x010fca000f8e0207 */
[----:B0-----:R-:W-:-:S13]  /*0120*/  ISETP.GE.U32.OR P0, PT, R5, UR7, P0 ;  /* 0x0000000705007c0c */ /* 0x001fda0008706470 */
[----:B------:R-:W-:Y:S05]  /*0130*/  @P0 EXIT ;  /* 0x000000000000094d */ /* 0x000fea0003800000 */
[----:B------:R-:W0:Y:S01]  /*0140*/  LDC.64 R2, c[0x0][0x390] ;  /* 0x0000e400ff027b82 */ /* 0x000e220000000a00 */
[----:B------:R-:W1:Y:S01]  /*0150*/  LDCU.64 UR4, c[0x0][0x358] ;  /* 0x00006b00ff0477ac */ /* 0x000e620008000a00 */
[----:B------:R-:W-:-:S04]  /*0160*/  IMAD R5, R5, UR9, R4 ;  /* 0x0000000905057c24 */ /* 0x000fc8000f8e0204 */
[----:B------:R-:W-:Y:S01]  /*0170*/  IMAD R0, R5, UR8, R0 ;  /* 0x0000000805007c24 */ /* 0x000fe2000f8e0200 */
[----:B------:R-:W2:Y:S01]  /*0180*/  LDCU.128 UR8, c[0x0][0x3a0] ;  /* 0x00007400ff0877ac */ /* 0x000ea20008000c00 */
[----:B------:R-:W3:Y:S02]  /*0190*/  LDC.64 R20, c[0x0][0x388] ;  /* 0x0000e200ff147b82 */ /* 0x000ee40000000a00 */
[----:B0-----:R-:W-:-:S05]  /*01a0*/  IMAD.WIDE.U32 R2, R0, 0x10, R2 ;  /* 0x0000001000027825 */ /* 0x001fca00078e0002 */
[----:B-1----:R-:W2:Y:S01]  /*01b0*/  LDG.E.128 R4, desc[UR4][R2.64] ;  /* 0x0000000402047981 */ /* 0x002ea2000c1e1d00 */
[----:B------:R-:W-:Y:S01]  /*01c0*/  BSSY.RECONVERGENT B0, `(.L_x_4) ;  /* 0x000024d000007945 */ /* 0x000fe20003800200 */
[----:B---3--:R-:W-:Y:S01]  /*01d0*/  IMAD.WIDE.U32 R20, R0, 0x10, R20 ;  /* 0x0000001000147825 */ /* 0x008fe200078e0014 */
[C---:B--2---:R-:W-:Y:S02]  /*01e0*/  DMUL R22, R6.reuse, UR8 ;  /* 0x0000000806167c28 */ /* 0x044fe40008000000 */
[----:B------:R-:W-:-:S06]  /*01f0*/  DMUL R6, R6, UR10 ;  /* 0x0000000a06067c28 */ /* 0x000fcc0008000000 */
[C---:B------:R-:W-:Y:S02]  /*0200*/  DFMA R22, R4.reuse, UR10, R22 ;  /* 0x0000000a04167c2b */ /* 0x040fe40008000016 */
[----:B------:R-:W-:-:S08]  /*0210*/  DFMA R4, R4, UR8, -R6 ;  /* 0x0000000804047c2b */ /* 0x000fd00008000806 */
[----:B------:R-:W-:Y:S02]  /*0220*/  LOP3.LUT P0, RZ, R22, 0x7fffffff, R23, 0xf8, !PT ;  /* 0x7fffffff16ff7812 */ /* 0x000fe4000780f817 */
[----:B------:R-:W-:-:S11]  /*0230*/  LOP3.LUT R6, R23, 0x7fffffff, RZ, 0xc0, !PT ;  /* 0x7fffffff17067812 */ /* 0x000fd600078ec0ff */
[----:B------:R-:W-:Y:S05]  /*0240*/  @P0 BRA `(.L_x_5) ;  /* 0x0000000000ec0947 */ /* 0x000fea0003800000 */
[----:B------:R-:W-:Y:S01]  /*0250*/  IMAD.MOV.U32 R2, RZ, RZ, 0x652b82fe ;  /* 0x652b82feff027424 */ /* 0x000fe200078e00ff */
[----:B------:R-:W-:Y:S01]  /*0260*/  UMOV UR6, 0xfefa39ef ;  /* 0xfefa39ef00067882 */ /* 0x000fe20000000000 */
[----:B------:R-:W-:Y:S01]  /*0270*/  IMAD.MOV.U32 R3, RZ, RZ, 0x3ff71547 ;  /* 0x3ff71547ff037424 */ /* 0x000fe200078e00ff */
[----:B------:R-:W-:Y:S01]  /*0280*/  UMOV UR7, 0x3fe62e42 ;  /* 0x3fe62e4200077882 */ /* 0x000fe20000000000 */
[----:B------:R-:W-:-:S04]  /*0290*/  FSETP.GEU.AND P0, PT, |R5|, 4.1917929649353027344, PT ;  /* 0x4086232b0500780b */ /* 0x000fc80003f0e200 */
[----:B------:R-:W-:-:S08]  /*02a0*/  DFMA R2, R4, R2, 6.75539944105574400000e+15 ;  /* 0x433800000402742b */ /* 0x000fd00000000002 */
[----:B------:R-:W-:-:S08]  /*02b0*/  DADD R6, R2, -6.75539944105574400000e+15 ;  /* 0xc338000002067429 */ /* 0x000fd00000000000 */
[----:B------:R-:W-:Y:S01]  /*02c0*/  DFMA R8, R6, -UR6, R4 ;  /* 0x8000000606087c2b */ /* 0x000fe20008000004 */
[----:B------:R-:W-:Y:S01]  /*02d0*/  UMOV UR6, 0x3b39803f ;  /* 0x3b39803f00067882 */ /* 0x000fe20000000000 */
[----:B------:R-:W-:-:S06]  /*02e0*/  UMOV UR7, 0x3c7abc9e ;  /* 0x3c7abc9e00077882 */ /* 0x000fcc0000000000 */
[----:B------:R-:W-:Y:S01]  /*02f0*/  DFMA R8, R6, -UR6, R8 ;  /* 0x8000000606087c2b */ /* 0x000fe20008000008 */
[----:B------:R-:W-:Y:S01]  /*0300*/  UMOV UR6, 0x69ce2bdf ;  /* 0x69ce2bdf00067882 */ /* 0x000fe20000000000 */
[----:B------:R-:W-:Y:S01]  /*0310*/  IMAD.MOV.U32 R6, RZ, RZ, -0x35dec16 ;  /* 0xfca213eaff067424 */ /* 0x000fe200078e00ff */
[----:B------:R-:W-:Y:S01]  /*0320*/  UMOV UR7, 0x3e5ade15 ;  /* 0x3e5ade1500077882 */ /* 0x000fe20000000000 */
[----:B------:R-:W-:-:S06]  /*0330*/  IMAD.MOV.U32 R7, RZ, RZ, 0x3e928af3 ;  /* 0x3e928af3ff077424 */ /* 0x000fcc00078e00ff */
[----:B------:R-:W-:Y:S01]  /*0340*/  DFMA R6, R8, UR6, R6 ;  /* 0x0000000608067c2b */ /* 0x000fe20008000006 */
[----:B------:R-:W-:Y:S01]  /*0350*/  UMOV UR6, 0x62401315 ;  /* 0x6240131500067882 */ /* 0x000fe20000000000 */
[----:B------:R-:W-:-:S06]  /*0360*/  UMOV UR7, 0x3ec71dee ;  /* 0x3ec71dee00077882 */ /* 0x000fcc0000000000 */
[----:B------:R-:W-:Y:S01]  /*0370*/  DFMA R6, R8, R6, UR6 ;  /* 0x0000000608067e2b */ /* 0x000fe20008000006 */
        /* <DEDUP_REMOVED lines=20> */
[----:B------:R-:W-:-:S08]  /*04c0*/  DFMA R6, R8, R6, UR6 ;  /* 0x0000000608067e2b */ /* 0x000fd00008000006 */
[----:B------:R-:W-:-:S08]  /*04d0*/  DFMA R6, R8, R6, 1 ;  /* 0x3ff000000806742b */ /* 0x000fd00000000006 */
[----:B------:R-:W-:-:S10]  /*04e0*/  DFMA R6, R8, R6, 1 ;  /* 0x3ff000000806742b */ /* 0x000fd40000000006 */
[----:B------:R-:W-:Y:S02]  /*04f0*/  IMAD R25, R2, 0x100000, R7 ;  /* 0x0010000002197824 */ /* 0x000fe400078e0207 */
[----:B------:R-:W-:Y:S01]  /*0500*/  IMAD.MOV.U32 R24, RZ, RZ, R6 ;  /* 0x000000ffff187224 */ /* 0x000fe200078e0006 */
[----:B------:R-:W-:Y:S06]  /*0510*/  @!P0 BRA `(.L_x_6) ;  /* 0x00000020005c8947 */ /* 0x000fec0003800000 */
[----:B------:R-:W-:Y:S01]  /*0520*/  FSETP.GEU.AND P1, PT, |R5|, 4.2275390625, PT ;  /* 0x408748000500780b */ /* 0x000fe20003f2e200 */
[C---:B------:R-:W-:Y:S02]  /*0530*/  DADD R8, R4.reuse, +INF ;  /* 0x7ff0000004087429 */ /* 0x040fe40000000000 */
[----:B------:R-:W-:-:S08]  /*0540*/  DSETP.GEU.AND P0, PT, R4, RZ, PT ;  /* 0x000000ff0400722a */ /* 0x000fd00003f0e000 */
[----:B------:R-:W-:Y:S02]  /*0550*/  FSEL R24, R8, RZ, P0 ;  /* 0x000000ff08187208 */ /* 0x000fe40000000000 */
[----:B------:R-:W-:Y:S01]  /*0560*/  FSEL R25, R9, RZ, P0 ;  /* 0x000000ff09197208 */ /* 0x000fe20000000000 */
[----:B------:R-:W-:Y:S06]  /*0570*/  @P1 BRA `(.L_x_6) ;  /* 0x0000002000441947 */ /* 0x000fec0003800000 */
[----:B------:R-:W-:Y:S01]  /*0580*/  LEA.HI R3, R2, R2, RZ, 0x1 ;  /* 0x0000000202037211 */ /* 0x000fe200078f08ff */
[----:B------:R-:W-:-:S03]  /*0590*/  IMAD.MOV.U32 R24, RZ, RZ, RZ ;  /* 0x000000ffff187224 */ /* 0x000fc600078e00ff */
[----:B------:R-:W-:-:S05]  /*05a0*/  SHF.R.S32.HI R3, RZ, 0x1, R3 ;  /* 0x00000001ff037819 */ /* 0x000fca0000011403 */
[----:B------:R-:W-:Y:S02]  /*05b0*/  IMAD.IADD R2, R2, 0x1, -R3 ;  /* 0x0000000102027824 */ /* 0x000fe400078e0a03 */
[----:B------:R-:W-:-:S03]  /*05c0*/  IMAD R7, R3, 0x100000, R7 ;  /* 0x0010000003077824 */ /* 0x000fc600078e0207 */
[----:B------:R-:W-:-:S06]  /*05d0*/  LEA R25, R2, 0x3ff00000, 0x14 ;  /* 0x3ff0000002197811 */ /* 0x000fcc00078ea0ff */
[----:B------:R-:W-:Y:S01]  /*05e0*/  DMUL R24, R6, R24 ;  /* 0x0000001806187228 */ /* 0x000fe20000000000 */
[----:B------:R-:W-:Y:S10]  /*05f0*/  BRA `(.L_x_6) ;  /* 0x0000002000247947 */ /* 0x000ff40003800000 */
.L_x_5:
[----:B------:R-:W-:Y:S02]  /*0600*/  LOP3.LUT P0, RZ, R4, 0x7fffffff, R5, 0xf8, !PT ;  /* 0x7fffffff04ff7812 */ /* 0x000fe4000780f805 */
[----:B------:R-:W-:-:S11]  /*0610*/  LOP3.LUT R2, R5, 0x7fffffff, RZ, 0xc0, !PT ;  /* 0x7fffffff05027812 */ /* 0x000fd600078ec0ff */
[----:B------:R-:W-:Y:S05]  /*0620*/  @P0 BRA `(.L_x_7) ;  /* 0x0000000400e00947 */ /* 0x000fea0003800000 */
[----:B------:R-:W-:Y:S01]  /*0630*/  DSETP.NEU.AND P0, PT, |R22|, +INF , PT ;  /* 0x7ff000001600742a */ /* 0x000fe20003f0d200 */
[----:B------:R-:W-:-:S13]  /*0640*/  BSSY.RECONVERGENT B1, `(.L_x_8) ;  /* 0x000001e000017945 */ /* 0x000fda0003800200 */
[----:B------:R-:W-:Y:S01]  /*0650*/  @!P0 DMUL R2, RZ, R22 ;  /* 0x00000016ff028228 */ /* 0x000fe20000000000 */
[----:B------:R-:W-:Y:S01]  /*0660*/  @!P0 IMAD.MOV.U32 R16, RZ, RZ, 0x1 ;  /* 0x00000001ff108424 */ /* 0x000fe200078e00ff */
[----:B------:R-:W-:Y:S09]  /*0670*/  @!P0 BRA `(.L_x_9) ;  /* 0x0000000000688947 */ /* 0x000ff20003800000 */
[----:B------:R-:W-:Y:S01]  /*0680*/  UMOV UR6, 0x6dc9c883 ;  /* 0x6dc9c88300067882 */ /* 0x000fe20000000000 */
[----:B------:R-:W-:Y:S01]  /*0690*/  UMOV UR7, 0x3fe45f30 ;  /* 0x3fe45f3000077882 */ /* 0x000fe20000000000 */
[C---:B------:R-:W-:Y:S01]  /*06a0*/  DSETP.GE.AND P0, PT, |R22|.reuse, 2.14748364800000000000e+09, PT ;  /* 0x41e000001600742a */ /* 0x040fe20003f06200 */
[----:B------:R-:W-:Y:S01]  /*06b0*/  BSSY.RECONVERGENT B2, `(.L_x_10) ;  /* 0x0000015000027945 */ /* 0x000fe20003800200 */
[----:B------:R-:W-:Y:S01]  /*06c0*/  DMUL R4, R22, UR6 ;  /* 0x0000000616047c28 */ /* 0x000fe20008000000 */
[----:B------:R-:W-:Y:S01]  /*06d0*/  UMOV UR6, 0x54442d18 ;  /* 0x54442d1800067882 */ /* 0x000fe20000000000 */
[----:B------:R-:W-:-:S04]  /*06e0*/  UMOV UR7, 0x3ff921fb ;  /* 0x3ff921fb00077882 */ /* 0x000fc80000000000 */
[----:B------:R-:W0:Y:S08]  /*06f0*/  F2I.F64 R16, R4 ;  /* 0x0000000400107311 */ /* 0x000e300000301100 */
[----:B0-----:R-:W0:Y:S02]  /*0700*/  I2F.F64 R2, R16 ;  /* 0x0000001000027312 */ /* 0x001e240000201c00 */
[----:B0-----:R-:W-:Y:S01]  /*0710*/  DFMA R6, R2, -UR6, R22 ;  /* 0x8000000602067c2b */ /* 0x001fe20008000016 */
[----:B------:R-:W-:Y:S01]  /*0720*/  UMOV UR6, 0x33145c00 ;  /* 0x33145c0000067882 */ /* 0x000fe20000000000 */
[----:B------:R-:W-:-:S06]  /*0730*/  UMOV UR7, 0x3c91a626 ;  /* 0x3c91a62600077882 */ /* 0x000fcc0000000000 */
[----:B------:R-:W-:Y:S01]  /*0740*/  DFMA R6, R2, -UR6, R6 ;  /* 0x8000000602067c2b */ /* 0x000fe20008000006 */
[----:B------:R-:W-:Y:S01]  /*0750*/  UMOV UR6, 0x252049c0 ;  /* 0x252049c000067882 */ /* 0x000fe20000000000 */
[----:B------:R-:W-:-:S06]  /*0760*/  UMOV UR7, 0x397b839a ;  /* 0x397b839a00077882 */ /* 0x000fcc0000000000 */
[----:B------:R-:W-:Y:S01]  /*0770*/  DFMA R2, R2, -UR6, R6 ;  /* 0x8000000602027c2b */ /* 0x000fe20008000006 */
[----:B------:R-:W-:Y:S10]  /*0780*/  @!P0 BRA `(.L_x_11) ;  /* 0x00000000001c8947 */ /* 0x000ff40003800000 */
[----:B------:R-:W-:Y:S01]  /*0790*/  IMAD.MOV.U32 R13, RZ, RZ, R22 ;  /* 0x000000ffff0d7224 */ /* 0x000fe200078e0016 */
[----:B------:R-:W-:Y:S01]  /*07a0*/  MOV R26, 0x7d0 ;  /* 0x000007d0001a7802 */ /* 0x000fe20000000f00 */
[----:B------:R-:W-:-:S07]  /*07b0*/  IMAD.MOV.U32 R14, RZ, RZ, R23 ;  /* 0x000000ffff0e7224 */ /* 0x000fce00078e0017 */
[----:B------:R-:W-:Y:S05]  /*07c0*/  CALL.REL.NOINC `($_ZN6device14nonlin_part_3dEPN6thrust24THRUST_300001_SM_1000_NS7complexIdEEPKS3_S6_S3_jjj$__internal_trig_reduction_slowpathd) ;  /* 0x0000001c00d87944 */ /* 0x000fea0003c00000 */
[----:B------:R-:W-:Y:S02]  /*07d0*/  IMAD.MOV.U32 R16, RZ, RZ, R28 ;  /* 0x000000ffff107224 */ /* 0x000fe400078e001c */
[----:B------:R-:W-:Y:S02]  /*07e0*/  IMAD.MOV.U32 R2, RZ, RZ, R4 ;  /* 0x000000ffff027224 */ /* 0x000fe400078e0004 */
[----:B------:R-:W-:-:S07]  /*07f0*/  IMAD.MOV.U32 R3, RZ, RZ, R5 ;  /* 0x000000ffff037224 */ /* 0x000fce00078e0005 */
.L_x_11:
[----:B------:R-:W-:Y:S05]  /*0800*/  BSYNC.RECONVERGENT B2 ;  /* 0x0000000000027941 */ /* 0x000fea0003800200 */
.L_x_10:
[----:B------:R-:W-:-:S07]  /*0810*/  VIADD R16, R16, 0x1 ;  /* 0x0000000110107836 */ /* 0x000fce0000000000 */
.L_x_9:
[----:B------:R-:W-:Y:S05]  /*0820*/  BSYNC.RECONVERGENT B1 ;  /* 0x0000000000017941 */ /* 0x000fea0003800200 */
.L_x_8:
[----:B------:R-:W0:Y:S01]  /*0830*/  LDCU.64 UR6, c[0x4][0xe8] ;  /* 0x01001d00ff0677ac */ /* 0x000e220008000a00 */
[----:B------:R-:W-:-:S05]  /*0840*/  IMAD.SHL.U32 R4, R16, 0x40, RZ ;  /* 0x0000004010047824 */ /* 0x000fca00078e00ff */
[----:B------:R-:W-:-:S04]  /*0850*/  LOP3.LUT R4, R4, 0x40, RZ, 0xc0, !PT ;  /* 0x0000004004047812 */ /* 0x000fc800078ec0ff */
[----:B0-----:R-:W-:-:S05]  /*0860*/  IADD3 R24, P0, PT, R4, UR6, RZ ;  /* 0x0000000604187c10 */ /* 0x001fca000ff1e0ff */
[----:B------:R-:W-:-:S05]  /*0870*/  IMAD.X R25, RZ, RZ, UR7, P0 ;  /* 0x00000007ff197e24 */ /* 0x000fca00080e06ff */
[----:B------:R-:W2:Y:S04]  /*0880*/  LDG.E.128.CONSTANT R12, desc[UR4][R24.64] ;  /* 0x00000004180c7981 */ /* 0x000ea8000c1e9d00 */
[----:B------:R-:W3:Y:S04]  /*0890*/  LDG.E.128.CONSTANT R8, desc[UR4][R24.64+0x10] ;  /* 0x0000100418087981 */ /* 0x000ee8000c1e9d00 */
[----:B------:R-:W4:Y:S01]  /*08a0*/  LDG.E.128.CONSTANT R4, desc[UR4][R24.64+0x20] ;  /* 0x0000200418047981 */ /* 0x000f22000c1e9d00 */
[----:B------:R-:W-:Y:S01]  /*08b0*/  LOP3.LUT R17, R16, 0x1, RZ, 0xc0, !PT ;  /* 0x0000000110117812 */ /* 0x000fe200078ec0ff */
[----:B------:R-:W-:Y:S01]  /*08c0*/  IMAD.MOV.U32 R26, RZ, RZ, 0x20fd8164 ;  /* 0x20fd8164ff1a7424 */ /* 0x000fe200078e00ff */
[----:B------:R-:W-:Y:S01]  /*08d0*/  DMUL R18, R2, R2 ;  /* 0x0000000202127228 */ /* 0x000fe20000000000 */
[----:B------:R-:W-:Y:S01]  /*08e0*/  BSSY.RECONVERGENT B1, `(.L_x_12) ;  /* 0x000002e000017945 */ /* 0x000fe20003800200 */
[----:B------:R-:W-:Y:S01]  /*08f0*/  ISETP.NE.U32.AND P0, PT, R17, 0x1, PT ;  /* 0x000000011100780c */ /* 0x000fe20003f05070 */
[----:B------:R-:W-:Y:S01]  /*0900*/  IMAD.MOV.U32 R17, RZ, RZ, 0x3da8ff83 ;  /* 0x3da8ff83ff117424 */ /* 0x000fe200078e00ff */
[----:B------:R-:W-:-:S02]  /*0910*/  DSETP.NEU.AND P1, PT, |R22|, +INF , PT ;  /* 0x7ff000001600742a */ /* 0x000fc40003f2d200 */
[----:B------:R-:W-:Y:S02]  /*0920*/  FSEL R26, R26, -8.06006814911005101289e+34, !P0 ;  /* 0xf9785eba1a1a7808 */ /* 0x000fe40004000000 */
[----:B------:R-:W-:-:S06]  /*0930*/  FSEL R27, -R17, 0.11223486810922622681, !P0 ;  /* 0x3de5db65111b7808 */ /* 0x000fcc0004000100 */
[----:B--2---:R-:W-:-:S08]  /*0940*/  DFMA R12, R18, R26, R12 ;  /* 0x0000001a120c722b */ /* 0x004fd0000000000c */
[----:B------:R-:W-:-:S08]  /*0950*/  DFMA R12, R18, R12, R14 ;  /* 0x0000000c120c722b */ /* 0x000fd0000000000e */
[----:B---3--:R-:W-:-:S08]  /*0960*/  DFMA R8, R18, R12, R8 ;  /* 0x0000000c1208722b */ /* 0x008fd00000000008 */
[----:B------:R-:W-:-:S08]  /*0970*/  DFMA R8, R18, R8, R10 ;  /* 0x000000081208722b */ /* 0x000fd0000000000a */
[----:B----4-:R-:W-:-:S08]  /*0980*/  DFMA R4, R18, R8, R4 ;  /* 0x000000081204722b */ /* 0x010fd00000000004 */
[----:B------:R-:W-:-:S08]  /*0990*/  DFMA R4, R18, R4, R6 ;  /* 0x000000041204722b */ /* 0x000fd00000000006 */
[----:B------:R-:W-:Y:S02]  /*09a0*/  DFMA R2, R4, R2, R2 ;  /* 0x000000020402722b */ /* 0x000fe40000000002 */
[----:B------:R-:W-:-:S10]  /*09b0*/  DFMA R4, R18, R4, 1 ;  /* 0x3ff000001204742b */ /* 0x000fd40000000004 */
[----:B------:R-:W-:Y:S02]  /*09c0*/  FSEL R6, R4, R2, !P0 ;  /* 0x0000000204067208 */ /* 0x000fe40004000000 */
[----:B------:R-:W-:Y:S01]  /*09d0*/  FSEL R7, R5, R3, !P0 ;  /* 0x0000000305077208 */ /* 0x000fe20004000000 */
[----:B------:R-:W-:Y:S01]  /*09e0*/  @!P1 DMUL R2, RZ, R22 ;  /* 0x00000016ff029228 */ /* 0x000fe20000000000 */
[----:B------:R-:W-:Y:S01]  /*09f0*/  LOP3.LUT P0, RZ, R16, 0x2, RZ, 0xc0, !PT ;  /* 0x0000000210ff7812 */ /* 0x000fe2000780c0ff */
[----:B------:R-:W-:-:S03]  /*0a00*/  @!P1 IMAD.MOV.U32 R16, RZ, RZ, RZ ;  /* 0x000000ffff109224 */ /* 0x000fc600078e00ff */
[----:B------:R-:W-:-:S10]  /*0a10*/  DADD R4, RZ, -R6 ;  /* 0x00000000ff047229 */ /* 0x000fd40000000806 */
[----:B------:R-:W-:Y:S02]  /*0a20*/  FSEL R24, R6, R4, !P0 ;  /* 0x0000000406187208 */ /* 0x000fe40004000000 */
[----:B------:R-:W-:Y:S01]  /*0a30*/  FSEL R25, R7, R5, !P0 ;  /* 0x0000000507197208 */ /* 0x000fe20004000000 */
[----:B------:R-:W-:Y:S06]  /*0a40*/  @!P1 BRA `(.L_x_13) ;  /* 0x00000000005c9947 */ /* 0x000fec0003800000 */
[----:B------:R-:W-:Y:S01]  /*0a50*/  UMOV UR6, 0x6dc9c883 ;  /* 0x6dc9c88300067882 */ /* 0x000fe20000000000 */
[----:B------:R-:W-:Y:S01]  /*0a60*/  UMOV UR7, 0x3fe45f30 ;  /* 0x3fe45f3000077882 */ /* 0x000fe20000000000 */
[C---:B------:R-:W-:Y:S02]  /*0a70*/  DSETP.GE.AND P0, PT, |R22|.reuse, 2.14748364800000000000e+09, PT ;  /* 0x41e000001600742a */ /* 0x040fe40003f06200 */
[----:B------:R-:W-:Y:S01]  /*0a80*/  DMUL R16, R22, UR6 ;  /* 0x0000000616107c28 */ /* 0x000fe20008000000 */
[----:B------:R-:W-:Y:S01]  /*0a90*/  UMOV UR6, 0x54442d18 ;  /* 0x54442d1800067882 */ /* 0x000fe20000000000 */
[----:B------:R-:W-:-:S08]  /*0aa0*/  UMOV UR7, 0x3ff921fb ;  /* 0x3ff921fb00077882 */ /* 0x000fd00000000000 */
        /* <DEDUP_REMOVED lines=17> */
.L_x_13:
[----:B------:R-:W-:Y:S05]  /*0bc0*/  BSYNC.RECONVERGENT B1 ;  /* 0x0000000000017941 */ /* 0x000fea0003800200 */
.L_x_12:
        /* <DEDUP_REMOVED lines=10> */
[----:B------:R-:W-:-:S02]  /*0c70*/  DMUL R18, R2, R2 ;  /* 0x0000000202127228 */ /* 0x000fc40000000000 */
[----:B------:R-:W-:Y:S01]  /*0c80*/  ISETP.NE.U32.AND P0, PT, R17, 0x1, PT ;  /* 0x000000011100780c */ /* 0x000fe20003f05070 */
[----:B------:R-:W-:-:S03]  /*0c90*/  IMAD.MOV.U32 R17, RZ, RZ, 0x3da8ff83 ;  /* 0x3da8ff83ff117424 */ /* 0x000fc600078e00ff */
        /* <DEDUP_REMOVED lines=11> */
[----:B------:R-:W-:Y:S02]  /*0d50*/  FSEL R5, R5, R3, !P0 ;  /* 0x0000000305057208 */ /* 0x000fe40004000000 */
[----:B------:R-:W-:-:S04]  /*0d60*/  LOP3.LUT P0, RZ, R16, 0x2, RZ, 0xc0, !PT ;  /* 0x0000000210ff7812 */ /* 0x000fc8000780c0ff */
[----:B------:R-:W-:-:S10]  /*0d70*/  DADD R2, RZ, -R4 ;  /* 0x00000000ff027229 */ /* 0x000fd40000000804 */
[----:B------:R-:W-:Y:S02]  /*0d80*/  FSEL R22, R4, R2, !P0 ;  /* 0x0000000204167208 */ /* 0x000fe40004000000 */
[----:B------:R-:W-:Y:S01]  /*0d90*/  FSEL R23, R5, R3, !P0 ;  /* 0x0000000305177208 */ /* 0x000fe20004000000 */
[----:B------:R-:W-:Y:S06]  /*0da0*/  BRA `(.L_x_6) ;  /* 0x0000001800387947 */ /* 0x000fec0003800000 */
.L_x_7:
[----:B------:R-:W-:-:S13]  /*0db0*/  ISETP.GE.U32.AND P0, PT, R6, 0x7ff00000, PT ;  /* 0x7ff000000600780c */ /* 0x000fda0003f06070 */
[----:B------:R-:W-:Y:S05]  /*0dc0*/  @!P0 BRA `(.L_x_14) ;  /* 0x0000000000348947 */ /* 0x000fea0003800000 */
[----:B------:R-:W-:-:S04]  /*0dd0*/  ISETP.NE.AND P0, PT, R2, 0x7ff00000, PT ;  /* 0x7ff000000200780c */ /* 0x000fc80003f05270 */
[----:B------:R-:W-:-:S13]  /*0de0*/  ISETP.EQ.AND P0, PT, R4, RZ, !P0 ;  /* 0x000000ff0400720c */ /* 0x000fda0004702270 */
[----:B------:R-:W-:-:S10]  /*0df0*/  @!P0 DADD R24, R22, -R22 ;  /* 0x0000000016188229 */ /* 0x000fd40000000816 */
[----:B------:R-:W-:Y:S02]  /*0e00*/  @!P0 IMAD.MOV.U32 R22, RZ, RZ, R24 ;  /* 0x000000ffff168224 */ /* 0x000fe400078e0018 */
[----:B------:R-:W-:Y:S01]  /*0e10*/  @!P0 IMAD.MOV.U32 R23, RZ, RZ, R25 ;  /* 0x000000ffff178224 */ /* 0x000fe200078e0019 */
[----:B------:R-:W-:Y:S06]  /*0e20*/  @!P0 BRA `(.L_x_6) ;  /* 0x0000001800188947 */ /* 0x000fec0003800000 */
[----:B------:R-:W-:Y:S01]  /*0e30*/  DADD R22, R22, -R22 ;  /* 0x0000000016167229 */ /* 0x000fe20000000816 */
[----:B------:R-:W-:-:S04]  /*0e40*/  ISETP.GT.AND P0, PT, R5, -0x1, PT ;  /* 0xffffffff0500780c */ /* 0x000fc80003f04270 */
[----:B------:R-:W-:Y:S02]  /*0e50*/  FSEL R24, R4, RZ, P0 ;  /* 0x000000ff04187208 */ /* 0x000fe40000000000 */
[----:B------:R-:W-:-:S03]  /*0e60*/  FSEL R25, R5, RZ, P0 ;  /* 0x000000ff05197208 */ /* 0x000fc60000000000 */
[----:B------:R-:W-:Y:S02]  /*0e70*/  FSEL R22, R22, RZ, P0 ;  /* 0x000000ff16167208 */ /* 0x000fe40000000000 */
[----:B------:R-:W-:Y:S01]  /*0e80*/  FSEL R23, R23, RZ, P0 ;  /* 0x000000ff17177208 */ /* 0x000fe20000000000 */
[----:B------:R-:W-:Y:S06]  /*0e90*/  BRA `(.L_x_6) ;  /* 0x0000001400fc7947 */ /* 0x000fec0003800000 */
.L_x_14:
[----:B------:R-:W-:-:S05]  /*0ea0*/  VIADD R2, R5, 0xbf79d1be ;  /* 0xbf79d1be05027836 */ /* 0x000fca0000000000 */
[----:B------:R-:W-:-:S13]  /*0eb0*/  ISETP.GT.U32.AND P0, PT, R2, 0x108aa2, PT ;  /* 0x00108aa20200780c */ /* 0x000fda0003f04070 */
[----:B------:R-:W-:Y:S05]  /*0ec0*/  @P0 BRA `(.L_x_15) ;  /* 0x0000000c00200947 */ /* 0x000fea0003800000 */
[----:B------:R-:W-:Y:S01]  /*0ed0*/  UMOV UR6, 0x19ba0da4 ;  /* 0x19ba0da400067882 */ /* 0x000fe20000000000 */
[----:B------:R-:W-:Y:S01]  /*0ee0*/  UMOV UR7, 0x40937be3 ;  /* 0x40937be300077882 */ /* 0x000fe20000000000 */
[----:B------:R-:W-:Y:S01]  /*0ef0*/  IMAD.MOV.U32 R2, RZ, RZ, 0x652b82fe ;  /* 0x652b82feff027424 */ /* 0x000fe200078e00ff */
[----:B------:R-:W-:Y:S01]  /*0f00*/  DADD R4, R4, -UR6 ;  /* 0x8000000604047e29 */ /* 0x000fe20008000000 */
[----:B------:R-:W-:Y:S01]  /*0f10*/  IMAD.MOV.U32 R3, RZ, RZ, 0x3ff71547 ;  /* 0x3ff71547ff037424 */ /* 0x000fe200078e00ff */
[----:B------:R-:W-:Y:S01]  /*0f20*/  UMOV UR6, 0xfefa39ef ;  /* 0xfefa39ef00067882 */ /* 0x000fe20000000000 */
[----:B------:R-:W-:Y:S01]  /*0f30*/  UMOV UR7, 0x3fe62e42 ;  /* 0x3fe62e4200077882 */ /* 0x000fe20000000000 */
[----:B------:R-:W-:Y:S04]  /*0f40*/  BSSY.RECONVERGENT B1, `(.L_x_16) ;  /* 0x0000036000017945 */ /* 0x000fe80003800200 */
[----:B------:R-:W-:-:S02]  /*0f50*/  DFMA R2, R4, R2, 6.75539944105574400000e+15 ;  /* 0x433800000402742b */ /* 0x000fc40000000002 */
[----:B------:R-:W-:-:S06]  /*0f60*/  FSETP.GEU.AND P0, PT, |R5|, 4.1917929649353027344, PT ;  /* 0x4086232b0500780b */ /* 0x000fcc0003f0e200 */
        /* <DEDUP_REMOVED lines=43> */
[----:B------:R-:W-:Y:S02]  /*1220*/  @!P1 LEA.HI R3, R2, R2, RZ, 0x1 ;  /* 0x0000000202039211 */ /* 0x000fe400078f08ff */
[----:B------:R-:W-:Y:S02]  /*1230*/  FSEL R19, R9, RZ, P0 ;  /* 0x000000ff09137208 */ /* 0x000fe40000000000 */
[----:B------:R-:W-:-:S05]  /*1240*/  @!P1 SHF.R.S32.HI R3, RZ, 0x1, R3 ;  /* 0x00000001ff039819 */ /* 0x000fca0000011403 */
[----:B------:R-:W-:Y:S02]  /*1250*/  @!P1 IMAD.IADD R2, R2, 0x1, -R3 ;  /* 0x0000000102029824 */ /* 0x000fe400078e0a03 */
[----:B------:R-:W-:-:S03]  /*1260*/  @!P1 IMAD R7, R3, 0x100000, R7 ;  /* 0x0010000003079824 */ /* 0x000fc600078e0207 */
[----:B------:R-:W-:Y:S01]  /*1270*/  @!P1 LEA R3, R2, 0x3ff00000, 0x14 ;  /* 0x3ff0000002039811 */ /* 0x000fe200078ea0ff */
[----:B------:R-:W-:-:S06]  /*1280*/  @!P1 IMAD.MOV.U32 R2, RZ, RZ, RZ ;  /* 0x000000ffff029224 */ /* 0x000fcc00078e00ff */
[----:B------:R-:W-:-:S11]  /*1290*/  @!P1 DMUL R18, R6, R2 ;  /* 0x0000000206129228 */ /* 0x000fd60000000000 */
.L_x_17:
[----:B------:R-:W-:Y:S05]  /*12a0*/  BSYNC.RECONVERGENT B1 ;  /* 0x0000000000017941 */ /* 0x000fea0003800200 */
.L_x_16:
[C---:B------:R-:W-:Y:S01]  /*12b0*/  LEA.HI R2, R19.reuse, 0xffffff09, RZ, 0xc ;  /* 0xffffff0913027811 */ /* 0x040fe200078f60ff */
[----:B------:R-:W-:Y:S01]  /*12c0*/  DSETP.NEU.AND P0, PT, |R22|, +INF , PT ;  /* 0x7ff000001600742a */ /* 0x000fe20003f0d200 */
[----:B------:R-:W-:Y:S01]  /*12d0*/  LOP3.LUT R19, R19, 0xfffff, RZ, 0xc0, !PT ;  /* 0x000fffff13137812 */ /* 0x000fe200078ec0ff */
[----:B------:R-:W-:Y:S01]  /*12e0*/  BSSY.RECONVERGENT B1, `(.L_x_18) ;  /* 0x0000028000017945 */ /* 0x000fe20003800200 */
[----:B------:R-:W-:Y:S01]  /*12f0*/  LOP3.LUT R3, R2, 0xffff, RZ, 0xc0, !PT ;  /* 0x0000ffff02037812 */ /* 0x000fe200078ec0ff */
[----:B------:R-:W-:Y:S01]  /*1300*/  IMAD.MOV.U32 R16, RZ, RZ, RZ ;  /* 0x000000ffff107224 */ /* 0x000fe200078e00ff */
[----:B------:R-:W-:Y:S02]  /*1310*/  LOP3.LUT R19, R19, 0x7fe00000, RZ, 0xfc, !PT ;  /* 0x7fe0000013137812 */ /* 0x000fe400078efcff */
[----:B------:R-:W-:-:S04]  /*1320*/  LEA.HI R3, R3, R2, RZ, 0x11 ;  /* 0x0000000203037211 */ /* 0x000fc800078f88ff */
[----:B------:R-:W-:-:S03]  /*1330*/  PRMT R3, R3, 0x9910, RZ ;  /* 0x0000991003037816 */ /* 0x000fc600000000ff */
[----:B------:R-:W-:Y:S01]  /*1340*/  @!P0 DMUL R24, RZ, R22 ;  /* 0x00000016ff188228 */ /* 0x000fe20000000000 */
[----:B------:R-:W-:Y:S01]  /*1350*/  SHF.R.S32.HI R3, RZ, 0x1, R3 ;  /* 0x00000001ff037819 */ /* 0x000fe20000011403 */
[----:B------:R-:W-:-:S03]  /*1360*/  @!P0 IMAD.MOV.U32 R26, RZ, RZ, 0x1 ;  /* 0x00000001ff1a8424 */ /* 0x000fc600078e00ff */
[----:B------:R-:W-:-:S05]  /*1370*/  PRMT R17, R3, 0x9910, RZ ;  /* 0x0000991003117816 */ /* 0x000fca00000000ff */
[----:B------:R-:W-:Y:S01]  /*1380*/  IMAD.IADD R2, R2, 0x1, -R17 ;  /* 0x0000000102027824 */ /* 0x000fe200078e0a11 */
[----:B------:R-:W-:-:S04]  /*1390*/  LEA R17, R17, 0x3ff00000, 0x14 ;  /* 0x3ff0000011117811 */ /* 0x000fc800078ea0ff */
[----:B------:R-:W-:Y:S01]  /*13a0*/  LEA R3, R2, 0x3ff00000, 0x14 ;  /* 0x3ff0000002037811 */ /* 0x000fe200078ea0ff */
[----:B------:R-:W-:Y:S06]  /*13b0*/  @!P0 BRA `(.L_x_19) ;  /* 0x0000000000688947 */ /* 0x000fec0003800000 */
        /* <DEDUP_REMOVED lines=24> */
.L_x_21:
[----:B------:R-:W-:Y:S05]  /*1540*/  BSYNC.RECONVERGENT B2 ;  /* 0x0000000000027941 */ /* 0x000fea0003800200 */
.L_x_20:
[----:B------:R-:W-:-:S07]  /*1550*/  VIADD R26, R26, 0x1 ;  /* 0x000000011a1a7836 */ /* 0x000fce0000000000 */
.L_x_19:
[----:B------:R-:W-:Y:S05]  /*1560*/  BSYNC.RECONVERGENT B1 ;  /* 0x0000000000017941 */ /* 0x000fea0003800200 */
.L_x_18:
        /* <DEDUP_REMOVED lines=24> */
[----:B------:R-:W-:Y:S01]  /*16f0*/  DFMA R4, R28, R4, 1 ;  /* 0x3ff000001c04742b */ /* 0x000fe20000000004 */
[----:B------:R-:W-:-:S09]  /*1700*/  @!P1 IMAD.MOV.U32 R28, RZ, RZ, RZ ;  /* 0x000000ffff1c9224 */ /* 0x000fd200078e00ff */
[----:B------:R-:W-:Y:S02]  /*1710*/  FSEL R6, R4, R24, !P0 ;  /* 0x0000001804067208 */ /* 0x000fe40004000000 */
[----:B------:R-:W-:Y:S02]  /*1720*/  FSEL R7, R5, R25, !P0 ;  /* 0x0000001905077208 */ /* 0x000fe40004000000 */
[----:B------:R-:W-:Y:S01]  /*1730*/  LOP3.LUT P0, RZ, R26, 0x2, RZ, 0xc0, !PT ;  /* 0x000000021aff7812 */ /* 0x000fe2000780c0ff */
[----:B------:R-:W-:-:S03]  /*1740*/  @!P1 DMUL R26, RZ, R22 ;  /* 0x00000016ff1a9228 */ /* 0x000fc60000000000 */
[----:B------:R-:W-:-:S10]  /*1750*/  DADD R4, RZ, -R6 ;  /* 0x00000000ff047229 */ /* 0x000fd40000000806 */
[----:B------:R-:W-:Y:S02]  /*1760*/  FSEL R24, R6, R4, !P0 ;  /* 0x0000000406187208 */ /* 0x000fe40004000000 */
[----:B------:R-:W-:-:S06]  /*1770*/  FSEL R25, R7, R5, !P0 ;  /* 0x0000000507197208 */ /* 0x000fcc0004000000 */
[----:B------:R-:W-:-:S08]  /*1780*/  DMUL R24, R18, R24 ;  /* 0x0000001812187228 */ /* 0x000fd00000000000 */
[----:B------:R-:W-:Y:S01]  /*1790*/  DMUL R24, R16, R24 ;  /* 0x0000001810187228 */ /* 0x000fe20000000000 */
[----:B------:R-:W-:Y:S10]  /*17a0*/  @!P1 BRA `(.L_x_23) ;  /* 0x0000000000589947 */ /* 0x000ff40003800000 */
        /* <DEDUP_REMOVED lines=21> */
[----:B------:R-:W-:-:S07]  /*1900*/  IMAD.MOV.U32 R27, RZ, RZ, R5 ;  /* 0x000000ffff1b7224 */ /* 0x000fce00078e0005 */
.L_x_23:
[----:B------:R-:W-:Y:S05]  /*1910*/  BSYNC.RECONVERGENT B1 ;  /* 0x0000000000017941 */ /* 0x000fea0003800200 */
.L_x_22:
        /* <DEDUP_REMOVED lines=14> */
[----:B------:R-:W-:Y:S01]  /*1a00*/  FSEL R33, -R2, 0.11223486810922622681, !P0 ;  /* 0x3de5db6502217808 */ /* 0x000fe20004000100 */
[----:B------:R-:W-:-:S06]  /*1a10*/  IMAD.MOV.U32 R2, RZ, RZ, RZ ;  /* 0x000000ffff027224 */ /* 0x000fcc00078e00ff */
[----:B------:R-:W-:Y:S02]  /*1a20*/  DMUL R24, R24, R2 ;  /* 0x0000000218187228 */ /* 0x000fe40000000000 */
        /* <DEDUP_REMOVED lines=13> */
[----:B------:R-:W-:-:S06]  /*1b00*/  FSEL R5, R7, R5, !P0 ;  /* 0x0000000507057208 */ /* 0x000fcc0004000000 */
[----:B------:R-:W-:-:S08]  /*1b10*/  DMUL R18, R18, R4 ;  /* 0x0000000412127228 */ /* 0x000fd00000000000 */
[----:B------:R-:W-:-:S08]  /*1b20*/  DMUL R18, R16, R18 ;  /* 0x0000001210127228 */ /* 0x000fd00000000000 */
[----:B------:R-:W-:Y:S01]  /*1b30*/  DMUL R22, R2, R18 ;  /* 0x0000001202167228 */ /* 0x000fe20000000000 */
[----:B------:R-:W-:Y:S10]  /*1b40*/  BRA `(.L_x_6) ;  /* 0x0000000800d07947 */ /* 0x000ff40003800000 */
.L_x_15:
[----:B------:R-:W-:Y:S01]  /*1b50*/  IMAD.MOV.U32 R6, RZ, RZ, 0x652b82fe ;  /* 0x652b82feff067424 */ /* 0x000fe200078e00ff */
[----:B------:R-:W-:Y:S01]  /*1b60*/  UMOV UR6, 0xfefa39ef ;  /* 0xfefa39ef00067882 */ /* 0x000fe20000000000 */
[----:B------:R-:W-:Y:S01]  /*1b70*/  IMAD.MOV.U32 R7, RZ, RZ, 0x3ff71547 ;  /* 0x3ff71547ff077424 */ /* 0x000fe200078e00ff */
[----:B------:R-:W-:Y:S01]  /*1b80*/  UMOV UR7, 0x3fe62e42 ;  /* 0x3fe62e4200077882 */ /* 0x000fe20000000000 */
[----:B------:R-:W-:Y:S01]  /*1b90*/  DSETP.NEU.AND P2, PT, |R22|, +INF , PT ;  /* 0x7ff000001600742a */ /* 0x000fe20003f4d200 */
[----:B------:R-:W-:Y:S01]  /*1ba0*/  FSETP.GEU.AND P0, PT, |R5|, 4.1917929649353027344, PT ;  /* 0x4086232b0500780b */ /* 0x000fe20003f0e200 */
[----:B------:R-:W-:Y:S02]  /*1bb0*/  BSSY.RECONVERGENT B1, `(.L_x_24) ;  /* 0x0000036000017945 */ /* 0x000fe40003800200 */
[----:B------:R-:W-:-:S08]  /*1bc0*/  DFMA R6, R4, R6, 6.75539944105574400000e+15 ;  /* 0x433800000406742b */ /* 0x000fd00000000006 */
[----:B------:R-:W-:Y:S02]  /*1bd0*/  DADD R2, R6, -6.75539944105574400000e+15 ;  /* 0xc338000006027429 */ /* 0x000fe40000000000 */
[----:B------:R-:W-:-:S06]  /*1be0*/  @!P2 DMUL R16, RZ, R22 ;  /* 0x00000016ff10a228 */ /* 0x000fcc0000000000 */
        /* <DEDUP_REMOVED lines=42> */
[----:B------:R-:W-:-:S04]  /*1e90*/  @!P1 LEA.HI R2, R6, R6, RZ, 0x1 ;  /* 0x0000000606029211 */ /* 0x000fc800078f08ff */
[----:B------:R-:W-:Y:S02]  /*1ea0*/  @!P1 SHF.R.S32.HI R5, RZ, 0x1, R2 ;  /* 0x00000001ff059819 */ /* 0x000fe40000011402 */
[----:B------:R-:W-:-:S03]  /*1eb0*/  FSEL R2, R10, RZ, P0 ;  /* 0x000000ff0a027208 */ /* 0x000fc60000000000 */
[----:B------:R-:W-:Y:S02]  /*1ec0*/  @!P1 IMAD.IADD R4, R6, 0x1, -R5 ;  /* 0x0000000106049824 */ /* 0x000fe400078e0a05 */
[----:B------:R-:W-:-:S03]  /*1ed0*/  @!P1 IMAD R9, R5, 0x100000, R9 ;  /* 0x0010000005099824 */ /* 0x000fc600078e0209 */
[----:B------:R-:W-:Y:S01]  /*1ee0*/  @!P1 LEA R5, R4, 0x3ff00000, 0x14 ;  /* 0x3ff0000004059811 */ /* 0x000fe200078ea0ff */
[----:B------:R-:W-:-:S06]  /*1ef0*/  @!P1 IMAD.MOV.U32 R4, RZ, RZ, RZ ;  /* 0x000000ffff049224 */ /* 0x000fcc00078e00ff */
[----:B------:R-:W-:-:S11]  /*1f00*/  @!P1 DMUL R2, R8, R4 ;  /* 0x0000000408029228 */ /* 0x000fd60000000000 */
.L_x_25:
[----:B------:R-:W-:Y:S05]  /*1f10*/  BSYNC.RECONVERGENT B1 ;  /* 0x0000000000017941 */ /* 0x000fea0003800200 */
.L_x_24:
[----:B------:R-:W-:Y:S01]  /*1f20*/  BSSY.RECONVERGENT B1, `(.L_x_26) ;  /* 0x000001d000017945 */ /* 0x000fe20003800200 */
[----:B------:R-:W-:-:S03]  /*1f30*/  @!P2 IMAD.MOV.U32 R18, RZ, RZ, 0x1 ;  /* 0x00000001ff12a424 */ /* 0x000fc600078e00ff */
[----:B------:R-:W-:Y:S05]  /*1f40*/  @!P2 BRA `(.L_x_27) ;  /* 0x000000000068a947 */ /* 0x000fea0003800000 */
        /* <DEDUP_REMOVED lines=24> */
.L_x_29:
[----:B------:R-:W-:Y:S05]  /*20d0*/  BSYNC.RECONVERGENT B2 ;  /* 0x0000000000027941 */ /* 0x000fea0003800200 */
.L_x_28:
[----:B------:R-:W-:-:S07]  /*20e0*/  VIADD R18, R18, 0x1 ;  /* 0x0000000112127836 */ /* 0x000fce0000000000 */
.L_x_27:
[----:B------:R-:W-:Y:S05]  /*20f0*/  BSYNC.RECONVERGENT B1 ;  /* 0x0000000000017941 */ /* 0x000fea0003800200 */
.L_x_26:
        /* <DEDUP_REMOVED lines=57> */
.L_x_31:
[----:B------:R-:W-:Y:S05]  /*2490*/  BSYNC.RECONVERGENT B1 ;  /* 0x0000000000017941 */ /* 0x000fea0003800200 */
.L_x_30:
        /* <DEDUP_REMOVED lines=12> */
[----:B------:R-:W-:Y:S01]  /*2560*/  IMAD.MOV.U32 R19, RZ, RZ, 0x3da8ff83 ;  /* 0x3da8ff83ff137424 */ /* 0x000fe200078e00ff */
[----:B------:R-:W-:Y:S02]  /*2570*/  DMUL R24, R2, R24 ;  /* 0x0000001802187228 */ /* 0x000fe40000000000 */
        /* <DEDUP_REMOVED lines=16> */
[----:B------:R-:W-:-:S11]  /*2680*/  DMUL R22, R2, R22 ;  /* 0x0000001602167228 */ /* 0x000fd60000000000 */
.L_x_6:
[----:B------:R-:W-:Y:S05]  /*2690*/  BSYNC.RECONVERGENT B0 ;  /* 0x0000000000007941 */ /* 0x000fea0003800200 */
.L_x_4:
[----:B------:R-:W2:Y:S01]  /*26a0*/  LDG.E.128 R4, desc[UR4][R20.64] ;  /* 0x0000000414047981 */ /* 0x000ea2000c1e1d00 */
[----:B------:R-:W0:Y:S01]  /*26b0*/  LDC.64 R8, c[0x0][0x380] ;  /* 0x0000e000ff087b82 */ /* 0x000e220000000a00 */
[C---:B--2---:R-:W-:Y:S02]  /*26c0*/  DMUL R2, R6.reuse, R22 ;  /* 0x0000001606027228 */ /* 0x044fe40000000000 */
[----:B------:R-:W-:-:S06]  /*26d0*/  DMUL R26, R6, R24 ;  /* 0x00000018061a7228 */ /* 0x000fcc0000000000 */
[C---:B------:R-:W-:Y:S02]  /*26e0*/  DFMA R24, R4.reuse, R24, -R2 ;  /* 0x000000180418722b */ /* 0x040fe40000000802 */
[----:B------:R-:W-:Y:S01]  /*26f0*/  DFMA R26, R4, R22, R26 ;  /* 0x00000016041a722b */ /* 0x000fe2000000001a */
[----:B0-----:R-:W-:-:S06]  /*2700*/  IMAD.WIDE.U32 R2, R0, 0x10, R8 ;  /* 0x0000001000027825 */ /* 0x001fcc00078e0008 */
[----:B------:R-:W-:Y:S01]  /*2710*/  STG.E.128 desc[UR4][R2.64], R24 ;  /* 0x0000001802007986 */ /* 0x000fe2000c101d04 */
[----:B------:R-:W-:Y:S05]  /*2720*/  EXIT ;  /* 0x000000000000794d */ /* 0x000fea0003800000 */
        .type           $_ZN6device14nonlin_part_3dEPN6thrust24THRUST_300001_SM_1000_NS7complexIdEEPKS3_S6_S3_jjj$__internal_trig_reduction_slowpathd,@function
        .size           $_ZN6device14nonlin_part_3dEPN6thrust24THRUST_300001_SM_1000_NS7complexIdEEPKS3_S6_S3_jjj$__internal_trig_reduction_slowpathd,(.L_x_78 - $_ZN6device14nonlin_part_3dEPN6thrust24THRUST_300001_SM_1000_NS7complexIdEEPKS3_S6_S3_jjj$__internal_trig_reduction_slowpathd)
$_ZN6device14nonlin_part_3dEPN6thrust24THRUST_300001_SM_1000_NS7complexIdEEPKS3_S6_S3_jjj$__internal_trig_reduction_slowpathd:
[----:B------:R-:W-:Y:S01]  /*2730*/  SHF.R.U32.HI R12, RZ, 0x14, R14 ;  /* 0x00000014ff0c7819 */ /* 0x000fe2000001160e */
[----:B------:R-:W-:-:S03]  /*2740*/  IMAD.MOV.U32 R4, RZ, RZ, RZ ;  /* 0x000000ffff047224 */ /* 0x000fc600078e00ff */
[----:B------:R-:W-:-:S04]  /*2750*/  LOP3.LUT R5, R12, 0x7ff, RZ, 0xc0, !PT ;  /* 0x000007ff0c057812 */ /* 0x000fc800078ec0ff */
[----:B------:R-:W-:-:S13]  /*2760*/  ISETP.NE.AND P0, PT, R5, 0x7ff, PT ;  /* 0x000007ff0500780c */ /* 0x000fda0003f05270 */
[----:B------:R-:W-:Y:S05]  /*2770*/  @!P0 BRA `(.L_x_32) ;  /* 0x0000000800648947 */ /* 0x000fea0003800000 */
[----:B------:R-:W-:Y:S01]  /*2780*/  VIADD R4, R5, 0xfffffc00 ;  /* 0xfffffc0005047836 */ /* 0x000fe20000000000 */
[----:B------:R-:W-:Y:S01]  /*2790*/  BSSY.RECONVERGENT B3, `(.L_x_33) ;  /* 0x0000033000037945 */ /* 0x000fe20003800200 */
[----:B------:R-:W-:-:S03]  /*27a0*/  CS2R R8, SRZ ;  /* 0x0000000000087805 */ /* 0x000fc6000001ff00 */
[----:B------:R-:W-:Y:S02]  /*27b0*/  SHF.R.U32.HI R10, RZ, 0x6, R4 ;  /* 0x00000006ff0a7819 */ /* 0x000fe40000011604 */
[----:B------:R-:W-:Y:S02]  /*27c0*/  ISETP.GE.U32.AND P0, PT, R4, 0x80, PT ;  /* 0x000000800400780c */ /* 0x000fe40003f06070 */
[C---:B------:R-:W-:Y:S02]  /*27d0*/  IADD3 R4, PT, PT, -R10.reuse, 0x13, RZ ;  /* 0x000000130a047810 */ /* 0x040fe40007ffe1ff */
[----:B------:R-:W-:Y:S02]  /*27e0*/  IADD3 R11, PT, PT, -R10, 0xf, RZ ;  /* 0x0000000f0a0b7810 */ /* 0x000fe40007ffe1ff */
[----:B------:R-:W-:-:S04]  /*27f0*/  SEL R6, R4, 0x12, P0 ;  /* 0x0000001204067807 */ /* 0x000fc80000000000 */
[----:B------:R-:W-:-:S13]  /*2800*/  ISETP.GE.AND P0, PT, R11, R6, PT ;  /* 0x000000060b00720c */ /* 0x000fda0003f06270 */
[----:B------:R-:W-:Y:S05]  /*2810*/  @P0 BRA `(.L_x_34) ;  /* 0x0000000000a80947 */ /* 0x000fea0003800000 */
[----:B------:R-:W0:Y:S01]  /*2820*/  LDC.64 R4, c[0x0][0x358] ;  /* 0x0000d600ff047b82 */ /* 0x000e220000000a00 */
[C---:B------:R-:W-:Y:S01]  /*2830*/  SHF.L.U64.HI R27, R13.reuse, 0xb, R14 ;  /* 0x0000000b0d1b7819 */ /* 0x040fe2000001020e */
[----:B------:R-:W-:Y:S01]  /*2840*/  BSSY.RECONVERGENT B4, `(.L_x_35) ;  /* 0x0000021000047945 */ /* 0x000fe20003800200 */
[----:B------:R-:W-:Y:S01]  /*2850*/  IADD3 R10, PT, PT, RZ, -R10, -R6 ;  /* 0x8000000aff0a7210 */ /* 0x000fe20007ffe806 */
[----:B------:R-:W-:Y:S01]  /*2860*/  IMAD.SHL.U32 R13, R13, 0x800, RZ ;  /* 0x000008000d0d7824 */ /* 0x000fe200078e00ff */
[----:B------:R-:W-:Y:S01]  /*2870*/  CS2R R8, SRZ ;  /* 0x0000000000087805 */ /* 0x000fe2000001ff00 */
[----:B------:R-:W-:Y:S01]  /*2880*/  IMAD.MOV.U32 R15, RZ, RZ, RZ ;  /* 0x000000ffff0f7224 */ /* 0x000fe200078e00ff */
[----:B------:R-:W-:-:S07]  /*2890*/  LOP3.LUT R27, R27, 0x80000000, RZ, 0xfc, !PT ;  /* 0x800000001b1b7812 */ /* 0x000fce00078efcff */
.L_x_36:
[----:B------:R-:W1:Y:S01]  /*28a0*/  LDC.64 R6, c[0x4][0xe0] ;  /* 0x01003800ff067b82 */ /* 0x000e620000000a00 */
[----:B0-----:R-:W-:Y:S02]  /*28b0*/  R2UR UR6, R4 ;  /* 0x00000000040672ca */ /* 0x001fe400000e0000 */
[----:B------:R-:W-:Y:S01]  /*28c0*/  R2UR UR7, R5 ;  /* 0x00000000050772ca */ /* 0x000fe200000e0000 */
[----:B-1----:R-:W-:-:S12]  /*28d0*/  IMAD.WIDE R6, R11, 0x8, R6 ;  /* 0x000000080b067825 */ /* 0x002fd800078e0206 */
[----:B------:R-:W2:Y:S01]  /*28e0*/  LDG.E.64.CONSTANT R6, desc[UR6][R6.64] ;  /* 0x0000000606067981 */ /* 0x000ea2000c1e9b00 */
[----:B------:R-:W-:Y:S02]  /*28f0*/  VIADD R10, R10, 0x1 ;  /* 0x000000010a0a7836 */ /* 0x000fe40000000000 */
[----:B------:R-:W-:Y:S02]  /*2900*/  VIADD R11, R11, 0x1 ;  /* 0x000000010b0b7836 */ /* 0x000fe40000000000 */
[----:B--2---:R-:W-:-:S04]  /*2910*/  IMAD.WIDE.U32 R8, P2, R6, R13, R8 ;  /* 0x0000000d06087225 */ /* 0x004fc80007840008 */
[----:B------:R-:W-:Y:S02]  /*2920*/  IMAD R29, R6, R27, RZ ;  /* 0x0000001b061d7224 */ /* 0x000fe400078e02ff */
[CC--:B------:R-:W-:Y:S02]  /*2930*/  IMAD R28, R7.reuse, R13.reuse, RZ ;  /* 0x0000000d071c7224 */ /* 0x0c0fe400078e02ff */
[----:B------:R-:W-:Y:S01]  /*2940*/  IMAD.HI.U32 R31, R7, R13, RZ ;  /* 0x0000000d071f7227 */ /* 0x000fe200078e00ff */
[----:B------:R-:W-:-:S03]  /*2950*/  IADD3 R9, P0, PT, R29, R9, RZ ;  /* 0x000000091d097210 */ /* 0x000fc60007f1e0ff */
[----:B------:R-:W-:Y:S01]  /*2960*/  IMAD R29, R15, 0x8, R1 ;  /* 0x000000080f1d7824 */ /* 0x000fe200078e0201 */
[----:B------:R-:W-:Y:S01]  /*2970*/  IADD3 R9, P1, PT, R28, R9, RZ ;  /* 0x000000091c097210 */ /* 0x000fe20007f3e0ff */
[----:B------:R-:W-:-:S04]  /*2980*/  IMAD.HI.U32 R28, R6, R27, RZ ;  /* 0x0000001b061c7227 */ /* 0x000fc800078e00ff */
[----:B------:R-:W-:Y:S01]  /*2990*/  IMAD.X R28, RZ, RZ, R28, P2 ;  /* 0x000000ffff1c7224 */ /* 0x000fe200010e061c */
[----:B------:R0:W-:Y:S01]  /*29a0*/  STL.64 [R29], R8 ;  /* 0x000000081d007387 */ /* 0x0001e20000100a00 */
[----:B------:R-:W-:-:S03]  /*29b0*/  IMAD.HI.U32 R6, R7, R27, RZ ;  /* 0x0000001b07067227 */ /* 0x000fc600078e00ff */
[----:B------:R-:W-:Y:S01]  /*29c0*/  IADD3.X R28, P0, PT, R31, R28, RZ, P0, !PT ;  /* 0x0000001c1f1c7210 */ /* 0x000fe2000071e4ff */
[----:B------:R-:W-:Y:S02]  /*29d0*/  IMAD R7, R7, R27, RZ ;  /* 0x0000001b07077224 */ /* 0x000fe400078e02ff */
[----:B------:R-:W-:Y:S02]  /*29e0*/  VIADD R15, R15, 0x1 ;  /* 0x000000010f0f7836 */ /* 0x000fe40000000000 */
[----:B------:R-:W-:Y:S01]  /*29f0*/  IMAD.X R6, RZ, RZ, R6, P0 ;  /* 0x000000ffff067224 */ /* 0x000fe200000e0606 */
[----:B------:R-:W-:Y:S02]  /*2a00*/  ISETP.NE.AND P0, PT, R10, -0xf, PT ;  /* 0xfffffff10a00780c */ /* 0x000fe40003f05270 */
[----:B------:R-:W-:-:S05]  /*2a10*/  IADD3.X R28, P1, PT, R7, R28, RZ, P1, !PT ;  /* 0x0000001c071c7210 */ /* 0x000fca0000f3e4ff */
[----:B0-----:R-:W-:Y:S02]  /*2a20*/  IMAD.X R9, RZ, RZ, R6, P1 ;  /* 0x000000ffff097224 */ /* 0x001fe400008e0606 */
[----:B------:R-:W-:-:S04]  /*2a30*/  IMAD.MOV.U32 R8, RZ, RZ, R28 ;  /* 0x000000ffff087224 */ /* 0x000fc800078e001c */
[----:B------:R-:W-:Y:S05]  /*2a40*/  @P0 BRA `(.L_x_36) ;  /* 0xfffffffc00940947 */ /* 0x000fea000383ffff */
[----:B------:R-:W-:Y:S05]  /*2a50*/  BSYNC.RECONVERGENT B4 ;  /* 0x0000000000047941 */ /* 0x000fea0003800200 */
.L_x_35:
[----:B------:R-:W-:-:S05]  /*2a60*/  LOP3.LUT R4, R12, 0x7ff, RZ, 0xc0, !PT ;  /* 0x000007ff0c047812 */ /* 0x000fca00078ec0ff */
[----:B------:R-:W-:-:S05]  /*2a70*/  VIADD R4, R4, 0xfffffc00 ;  /* 0xfffffc0004047836 */ /* 0x000fca0000000000 */
[----:B------:R-:W-:Y:S02]  /*2a80*/  SHF.R.U32.HI R5, RZ, 0x6, R4 ;  /* 0x00000006ff057819 */ /* 0x000fe40000011604 */
[----:B------:R-:W-:Y:S02]  /*2a90*/  ISETP.GE.U32.AND P0, PT, R4, 0x80, PT ;  /* 0x000000800400780c */ /* 0x000fe40003f06070 */
[----:B------:R-:W-:-:S04]  /*2aa0*/  IADD3 R5, PT, PT, -R5, 0x13, RZ ;  /* 0x0000001305057810 */ /* 0x000fc80007ffe1ff */
[----:B------:R-:W-:-:S07]  /*2ab0*/  SEL R11, R5, 0x12, P0 ;  /* 0x00000012050b7807 */ /* 0x000fce0000000000 */
.L_x_34:
[----:B------:R-:W-:Y:S05]  /*2ac0*/  BSYNC.RECONVERGENT B3 ;  /* 0x0000000000037941 */ /* 0x000fea0003800200 */
.L_x_33:
[C---:B------:R-:W-:Y:S02]  /*2ad0*/  LOP3.LUT R4, R12.reuse, 0x7ff, RZ, 0xc0, !PT ;  /* 0x000007ff0c047812 */ /* 0x040fe400078ec0ff */
[----:B------:R-:W-:-:S03]  /*2ae0*/  LOP3.LUT P0, R27, R12, 0x3f, RZ, 0xc0, !PT ;  /* 0x0000003f0c1b7812 */ /* 0x000fc6000780c0ff */
[----:B------:R-:W-:-:S05]  /*2af0*/  VIADD R4, R4, 0xfffffc00 ;  /* 0xfffffc0004047836 */ /* 0x000fca0000000000 */
[----:B------:R-:W-:-:S05]  /*2b00*/  SHF.R.U32.HI R4, RZ, 0x6, R4 ;  /* 0x00000006ff047819 */ /* 0x000fca0000011604 */
[----:B------:R-:W-:-:S04]  /*2b10*/  IMAD.IADD R4, R4, 0x1, R11 ;  /* 0x0000000104047824 */ /* 0x000fc800078e020b */
[----:B------:R-:W-:-:S05]  /*2b20*/  IMAD.U32 R31, R4, 0x8, R1 ;  /* 0x00000008041f7824 */ /* 0x000fca00078e0001 */
[----:B------:R0:W-:Y:S04]  /*2b30*/  STL.64 [R31+-0x78], R8 ;  /* 0xffff88081f007387 */ /* 0x0001e80000100a00 */
[----:B------:R-:W2:Y:S04]  /*2b40*/  @P0 LDL.64 R28, [R1+0x8] ;  /* 0x00000800011c0983 */ /* 0x000ea80000100a00 */
[----:B------:R-:W3:Y:S04]  /*2b50*/  LDL.64 R6, [R1+0x10] ;  /* 0x0000100001067983 */ /* 0x000ee80000100a00 */
[----:B------:R-:W4:Y:S01]  /*2b60*/  LDL.64 R4, [R1+0x18] ;  /* 0x0000180001047983 */ /* 0x000f220000100a00 */
[----:B------:R-:W-:Y:S01]  /*2b70*/  @P0 LOP3.LUT R11, R27, 0x3f, RZ, 0x3c, !PT ;  /* 0x0000003f1b0b0812 */ /* 0x000fe200078e3cff */
[----:B------:R-:W-:Y:S01]  /*2b80*/  BSSY.RECONVERGENT B3, `(.L_x_37) ;  /* 0x0000034000037945 */ /* 0x000fe20003800200 */
[----:B--2---:R-:W-:-:S02]  /*2b90*/  @P0 SHF.R.U64 R12, R28, 0x1, R29 ;  /* 0x000000011c0c0819 */ /* 0x004fc4000000121d */
[----:B------:R-:W-:Y:S02]  /*2ba0*/  @P0 SHF.R.U32.HI R28, RZ, 0x1, R29 ;  /* 0x00000001ff1c0819 */ /* 0x000fe4000001161d */
[----:B---3--:R-:W-:Y:S02]  /*2bb0*/  @P0 SHF.L.U32 R13, R6, R27, RZ ;  /* 0x0000001b060d0219 */ /* 0x008fe400000006ff */
[----:B0-----:R-:W-:Y:S02]  /*2bc0*/  @P0 SHF.R.U64 R8, R12, R11, R28 ;  /* 0x0000000b0c080219 */ /* 0x001fe4000000121c */
[--C-:B------:R-:W-:Y:S02]  /*2bd0*/  @P0 SHF.R.U32.HI R10, RZ, 0x1, R7.reuse ;  /* 0x00000001ff0a0819 */ /* 0x100fe40000011607 */
[C-C-:B------:R-:W-:Y:S02]  /*2be0*/  @P0 SHF.R.U64 R15, R6.reuse, 0x1, R7.reuse ;  /* 0x00000001060f0819 */ /* 0x140fe40000001207 */
[----:B------:R-:W-:-:S02]  /*2bf0*/  @P0 SHF.L.U64.HI R30, R6, R27, R7 ;  /* 0x0000001b061e0219 */ /* 0x000fc40000010207 */
[----:B------:R-:W-:Y:S02]  /*2c00*/  @P0 SHF.R.U32.HI R9, RZ, R11, R28 ;  /* 0x0000000bff090219 */ /* 0x000fe4000001161c */
[----:B------:R-:W-:Y:S02]  /*2c10*/  @P0 LOP3.LUT R6, R13, R8, RZ, 0xfc, !PT ;  /* 0x000000080d060212 */ /* 0x000fe400078efcff */
[----:B----4-:R-:W-:Y:S02]  /*2c20*/  @P0 SHF.L.U32 R12, R4, R27, RZ ;  /* 0x0000001b040c0219 */ /* 0x010fe400000006ff */
[--C-:B------:R-:W-:Y:S02]  /*2c30*/  @P0 SHF.R.U64 R15, R15, R11, R10.reuse ;  /* 0x0000000b0f0f0219 */ /* 0x100fe4000000120a */
[----:B------:R-:W-:Y:S02]  /*2c40*/  @P0 LOP3.LUT R7, R30, R9, RZ, 0xfc, !PT ;  /* 0x000000091e070212 */ /* 0x000fe400078efcff */
[----:B------:R-:W-:Y:S01]  /*2c50*/  @P0 SHF.R.U32.HI R11, RZ, R11, R10 ;  /* 0x0000000bff0b0219 */ /* 0x000fe2000001160a */
[----:B------:R-:W-:Y:S01]  /*2c60*/  IMAD.SHL.U32 R10, R6, 0x4, RZ ;  /* 0x00000004060a7824 */ /* 0x000fe200078e00ff */
[----:B------:R-:W-:-:S02]  /*2c70*/  @P0 SHF.L.U64.HI R8, R4, R27, R5 ;  /* 0x0000001b04080219 */ /* 0x000fc40000010205 */
[----:B------:R-:W-:Y:S02]  /*2c80*/  @P0 LOP3.LUT R4, R12, R15, RZ, 0xfc, !PT ;  /* 0x0000000f0c040212 */ /* 0x000fe400078efcff */
[----:B------:R-:W-:Y:S02]  /*2c90*/  SHF.L.U64.HI R6, R6, 0x2, R7 ;  /* 0x0000000206067819 */ /* 0x000fe40000010207 */
[----:B------:R-:W-:Y:S02]  /*2ca0*/  @P0 LOP3.LUT R5, R8, R11, RZ, 0xfc, !PT ;  /* 0x0000000b08050212 */ /* 0x000fe400078efcff */
[----:B------:R-:W-:Y:S02]  /*2cb0*/  SHF.L.W.U32.HI R7, R7, 0x2, R4 ;  /* 0x0000000207077819 */ /* 0x000fe40000010e04 */
[----:B------:R-:W-:Y:S02]  /*2cc0*/  IADD3 RZ, P0, PT, RZ, -R10, RZ ;  /* 0x8000000affff7210 */ /* 0x000fe40007f1e0ff */
[----:B------:R-:W-:-:S02]  /*2cd0*/  LOP3.LUT R8, RZ, R6, RZ, 0x33, !PT ;  /* 0x00000006ff087212 */ /* 0x000fc400078e33ff */
[----:B------:R-:W-:Y:S02]  /*2ce0*/  SHF.L.W.U32.HI R4, R4, 0x2, R5 ;  /* 0x0000000204047819 */ /* 0x000fe40000010e05 */
[----:B------:R-:W-:Y:S02]  /*2cf0*/  LOP3.LUT R9, RZ, R7, RZ, 0x33, !PT ;  /* 0x00000007ff097212 */ /* 0x000fe400078e33ff */
[----:B------:R-:W-:Y:S02]  /*2d00*/  IADD3.X R11, P0, PT, RZ, R8, RZ, P0, !PT ;  /* 0x00000008ff0b7210 */ /* 0x000fe4000071e4ff */
[----:B------:R-:W-:Y:S02]  /*2d10*/  LOP3.LUT R8, RZ, R4, RZ, 0x33, !PT ;  /* 0x00000004ff087212 */ /* 0x000fe400078e33ff */
[----:B------:R-:W-:Y:S02]  /*2d20*/  IADD3.X R12, P1, PT, RZ, R9, RZ, P0, !PT ;  /* 0x00000009ff0c7210 */ /* 0x000fe4000073e4ff */
[----:B------:R-:W-:-:S03]  /*2d30*/  ISETP.GT.U32.AND P2, PT, R7, -0x1, PT ;  /* 0xffffffff0700780c */ /* 0x000fc60003f44070 */
[----:B------:R-:W-:Y:S01]  /*2d40*/  IMAD.X R9, RZ, RZ, R8, P1 ;  /* 0x000000ffff097224 */ /* 0x000fe200008e0608 */
[----:B------:R-:W-:-:S04]  /*2d50*/  ISETP.GT.AND.EX P0, PT, R4, -0x1, PT, P2 ;  /* 0xffffffff0400780c */ /* 0x000fc80003f04320 */
[----:B------:R-:W-:Y:S02]  /*2d60*/  SEL R9, R4, R9, P0 ;  /* 0x0000000904097207 */ /* 0x000fe40000000000 */
[----:B------:R-:W-:Y:S02]  /*2d70*/  SEL R12, R7, R12, P0 ;  /* 0x0000000c070c7207 */ /* 0x000fe40000000000 */
[----:B------:R-:W-:Y:S02]  /*2d80*/  ISETP.NE.U32.AND P1, PT, R9, RZ, PT ;  /* 0x000000ff0900720c */ /* 0x000fe40003f25070 */
[----:B------:R-:W-:Y:S02]  /*2d90*/  SEL R15, R6, R11, P0 ;  /* 0x0000000b060f7207 */ /* 0x000fe40000000000 */
[----:B------:R-:W-:Y:S01]  /*2da0*/  SEL R7, R12, R9, !P1 ;  /* 0x000000090c077207 */ /* 0x000fe20004800000 */
[----:B------:R-:W-:-:S05]  /*2db0*/  @!P0 IMAD.MOV R10, RZ, RZ, -R10 ;  /* 0x000000ffff0a8224 */ /* 0x000fca00078e0a0a */
[----:B------:R-:W0:Y:S02]  /*2dc0*/  FLO.U32 R7, R7 ;  /* 0x0000000700077300 */ /* 0x000e2400000e0000 */
[C---:B0-----:R-:W-:Y:S02]  /*2dd0*/  IADD3 R13, PT, PT, -R7.reuse, 0x1f, RZ ;  /* 0x0000001f070d7810 */ /* 0x041fe40007ffe1ff */
[----:B------:R-:W-:-:S03]  /*2de0*/  IADD3 R8, PT, PT, -R7, 0x3f, RZ ;  /* 0x0000003f07087810 */ /* 0x000fc60007ffe1ff */
[----:B------:R-:W-:-:S05]  /*2df0*/  @P1 IMAD.MOV R8, RZ, RZ, R13 ;  /* 0x000000ffff081224 */ /* 0x000fca00078e020d */
[----:B------:R-:W-:-:S13]  /*2e00*/  ISETP.NE.AND P1, PT, R8, RZ, PT ;  /* 0x000000ff0800720c */ /* 0x000fda0003f25270 */
[----:B------:R-:W-:Y:S05]  /*2e10*/  @!P1 BRA `(.L_x_38) ;  /* 0x0000000000289947 */ /* 0x000fea0003800000 */
[----:B------:R-:W-:Y:S02]  /*2e20*/  LOP3.LUT R7, R8, 0x3f, RZ, 0xc0, !PT ;  /* 0x0000003f08077812 */ /* 0x000fe400078ec0ff */
[----:B------:R-:W-:Y:S02]  /*2e30*/  SHF.R.U64 R11, R10, 0x1, R15 ;  /* 0x000000010a0b7819 */ /* 0x000fe4000000120f */
[CC--:B------:R-:W-:Y:S02]  /*2e40*/  SHF.L.U64.HI R13, R12.reuse, R7.reuse, R9 ;  /* 0x000000070c0d7219 */ /* 0x0c0fe40000010209 */
[----:B------:R-:W-:Y:S02]  /*2e50*/  SHF.L.U32 R9, R12, R7, RZ ;  /* 0x000000070c097219 */ /* 0x000fe400000006ff */
[----:B------:R-:W-:Y:S02]  /*2e60*/  SHF.R.U32.HI R7, RZ, 0x1, R15 ;  /* 0x00000001ff077819 */ /* 0x000fe4000001160f */
[----:B------:R-:W-:-:S04]  /*2e70*/  LOP3.LUT R6, R8, 0x3f, RZ, 0xc, !PT ;  /* 0x0000003f08067812 */ /* 0x000fc800078e0cff */
[-CC-:B------:R-:W-:Y:S02]  /*2e80*/  SHF.R.U64 R12, R11, R6.reuse, R7.reuse ;  /* 0x000000060b0c7219 */ /* 0x180fe40000001207 */
[----:B------:R-:W-:Y:S02]  /*2e90*/  SHF.R.U32.HI R6, RZ, R6, R7 ;  /* 0x00000006ff067219 */ /* 0x000fe40000011607 */
[----:B------:R-:W-:Y:S02]  /*2ea0*/  LOP3.LUT R12, R9, R12, RZ, 0xfc, !PT ;  /* 0x0000000c090c7212 */ /* 0x000fe400078efcff */
[----:B------:R-:W-:-:S07]  /*2eb0*/  LOP3.LUT R9, R13, R6, RZ, 0xfc, !PT ;  /* 0x000000060d097212 */ /* 0x000fce00078efcff */
.L_x_38:
[----:B------:R-:W-:Y:S05]  /*2ec0*/  BSYNC.RECONVERGENT B3 ;  /* 0x0000000000037941 */ /* 0x000fea0003800200 */
.L_x_37:
[----:B------:R-:W-:-:S04]  /*2ed0*/  IMAD.WIDE.U32 R10, R12, 0x2168c235, RZ ;  /* 0x2168c2350c0a7825 */ /* 0x000fc800078e00ff */
[----:B------:R-:W-:Y:S01]  /*2ee0*/  IMAD.MOV.U32 R6, RZ, RZ, R11 ;  /* 0x000000ffff067224 */ /* 0x000fe200078e000b */
[----:B------:R-:W-:Y:S01]  /*2ef0*/  IADD3 RZ, P1, PT, R10, R10, RZ ;  /* 0x0000000a0aff7210 */ /* 0x000fe20007f3e0ff */
[----:B------:R-:W-:Y:S02]  /*2f00*/  IMAD.MOV.U32 R7, RZ, RZ, RZ ;  /* 0x000000ffff077224 */ /* 0x000fe400078e00ff */
[----:B------:R-:W-:-:S04]  /*2f10*/  IMAD.HI.U32 R11, R9, -0x36f0255e, RZ ;  /* 0xc90fdaa2090b7827 */ /* 0x000fc800078e00ff */
[----:B------:R-:W-:-:S04]  /*2f20*/  IMAD.WIDE.U32 R6, R12, -0x36f0255e, R6 ;  /* 0xc90fdaa20c067825 */ /* 0x000fc800078e0006 */
[C---:B------:R-:W-:Y:S02]  /*2f30*/  IMAD R13, R9.reuse, -0x36f0255e, RZ ;  /* 0xc90fdaa2090d7824 */ /* 0x040fe400078e02ff */
[----:B------:R-:W-:-:S04]  /*2f40*/  IMAD.WIDE.U32 R6, P2, R9, 0x2168c235, R6 ;  /* 0x2168c23509067825 */ /* 0x000fc80007840006 */
[----:B------:R-:W-:Y:S01]  /*2f50*/  IMAD.X R9, RZ, RZ, R11, P2 ;  /* 0x000000ffff097224 */ /* 0x000fe200010e060b */
[----:B------:R-:W-:Y:S02]  /*2f60*/  IADD3 R7, P2, PT, R13, R7, RZ ;  /* 0x000000070d077210 */ /* 0x000fe40007f5e0ff */
[----:B------:R-:W-:Y:S02]  /*2f70*/  IADD3.X RZ, P1, PT, R6, R6, RZ, P1, !PT ;  /* 0x0000000606ff7210 */ /* 0x000fe40000f3e4ff */
[C---:B------:R-:W-:Y:S01]  /*2f80*/  ISETP.GT.U32.AND P3, PT, R7.reuse, RZ, PT ;  /* 0x000000ff0700720c */ /* 0x040fe20003f64070 */
[----:B------:R-:W-:Y:S01]  /*2f90*/  IMAD.X R9, RZ, RZ, R9, P2 ;  /* 0x000000ffff097224 */ /* 0x000fe200010e0609 */
[----:B------:R-:W-:-:S04]  /*2fa0*/  IADD3.X R6, P2, PT, R7, R7, RZ, P1, !PT ;  /* 0x0000000707067210 */ /* 0x000fc80000f5e4ff */
[C---:B------:R-:W-:Y:S01]  /*2fb0*/  ISETP.GT.AND.EX P1, PT, R9.reuse, RZ, PT, P3 ;  /* 0x000000ff0900720c */ /* 0x040fe20003f24330 */
[----:B------:R-:W-:-:S03]  /*2fc0*/  IMAD.X R10, R9, 0x1, R9, P2 ;  /* 0x00000001090a7824 */ /* 0x000fc600010e0609 */
[----:B------:R-:W-:Y:S02]  /*2fd0*/  SEL R6, R6, R7, P1 ;  /* 0x0000000706067207 */ /* 0x000fe40000800000 */
[----:B------:R-:W-:Y:S02]  /*2fe0*/  SEL R10, R10, R9, P1 ;  /* 0x000000090a0a7207 */ /* 0x000fe40000800000 */
[----:B------:R-:W-:Y:S02]  /*2ff0*/  IADD3 R13, P2, PT, R6, 0x1, RZ ;  /* 0x00000001060d7810 */ /* 0x000fe40007f5e0ff */
[----:B------:R-:W-:Y:S02]  /*3000*/  SEL R7, RZ, 0xffffffff, !P1 ;  /* 0xffffffffff077807 */ /* 0x000fe40004800000 */
[----:B------:R-:W-:Y:S01]  /*3010*/  LOP3.LUT P1, R6, R14, 0x80000000, RZ, 0xc0, !PT ;  /* 0x800000000e067812 */ /* 0x000fe2000782c0ff */
[----:B------:R-:W-:Y:S02]  /*3020*/  IMAD.X R10, RZ, RZ, R10, P2 ;  /* 0x000000ffff0a7224 */ /* 0x000fe400010e060a */
[----:B------:R-:W-:Y:S01]  /*3030*/  IMAD.IADD R8, R7, 0x1, -R8 ;  /* 0x0000000107087824 */ /* 0x000fe200078e0a08 */
[----:B------:R-:W-:-:S02]  /*3040*/  SHF.R.U32.HI R7, RZ, 0x1e, R5 ;  /* 0x0000001eff077819 */ /* 0x000fc40000011605 */
[----:B------:R-:W-:Y:S01]  /*3050*/  SHF.R.U64 R13, R13, 0xa, R10 ;  /* 0x0000000a0d0d7819 */ /* 0x000fe2000000120a */
[----:B------:R-:W-:Y:S01]  /*3060*/  IMAD.SHL.U32 R5, R8, 0x100000, RZ ;  /* 0x0010000008057824 */ /* 0x000fe200078e00ff */
[----:B------:R-:W-:Y:S02]  /*3070*/  LEA.HI R4, R4, R7, RZ, 0x1 ;  /* 0x0000000704047211 */ /* 0x000fe400078f08ff */
[----:B------:R-:W-:Y:S02]  /*3080*/  IADD3 R13, P2, PT, R13, 0x1, RZ ;  /* 0x000000010d0d7810 */ /* 0x000fe40007f5e0ff */
[----:B------:R-:W-:Y:S01]  /*3090*/  @!P0 LOP3.LUT R6, R6, 0x80000000, RZ, 0x3c, !PT ;  /* 0x8000000006068812 */ /* 0x000fe200078e3cff */
[----:B------:R-:W-:Y:S01]  /*30a0*/  @P1 IMAD.MOV R4, RZ, RZ, -R4 ;  /* 0x000000ffff041224 */ /* 0x000fe200078e0a04 */
[----:B------:R-:W-:-:S04]  /*30b0*/  LEA.HI.X R10, R10, RZ, RZ, 0x16, P2 ;  /* 0x000000ff0a0a7211 */ /* 0x000fc800010fb4ff */
[--C-:B------:R-:W-:Y:S02]  /*30c0*/  SHF.R.U64 R13, R13, 0x1, R10.reuse ;  /* 0x000000010d0d7819 */ /* 0x100fe4000000120a */
[----:B------:R-:W-:Y:S02]  /*30d0*/  SHF.R.U32.HI R8, RZ, 0x1, R10 ;  /* 0x00000001ff087819 */ /* 0x000fe4000001160a */
[----:B------:R-:W-:-:S04]  /*30e0*/  IADD3 R13, P2, P3, RZ, RZ, R13 ;  /* 0x000000ffff0d7210 */ /* 0x000fc80007b5e00d */
[----:B------:R-:W-:-:S04]  /*30f0*/  IADD3.X R5, PT, PT, R5, 0x3fe00000, R8, P2, P3 ;  /* 0x3fe0000005057810 */ /* 0x000fc800017e6408 */
[----:B------:R-:W-:-:S07]  /*3100*/  LOP3.LUT R14, R5, R6, RZ, 0xfc, !PT ;  /* 0x00000006050e7212 */ /* 0x000fce00078efcff */
.L_x_32:
[----:B------:R-:W-:Y:S02]  /*3110*/  IMAD.MOV.U32 R27, RZ, RZ, 0x0 ;  /* 0x00000000ff1b7424 */ /* 0x000fe400078e00ff */
[----:B------:R-:W-:Y:S02]  /*3120*/  IMAD.MOV.U32 R28, RZ, RZ, R4 ;  /* 0x000000ffff1c7224 */ /* 0x000fe400078e0004 */
[----:B------:R-:W-:Y:S02]  /*3130*/  IMAD.MOV.U32 R4, RZ, RZ, R13 ;  /* 0x000000ffff047224 */ /* 0x000fe400078e000d */
[----:B------:R-:W-:Y:S01]  /*3140*/  IMAD.MOV.U32 R5, RZ, RZ, R14 ;  /* 0x000000ffff057224 */ /* 0x000fe200078e000e */
[----:B------:R-:W-:Y:S06]  /*3150*/  RET.REL.NODEC R26 `(_ZN6device14nonlin_part_3dEPN6thrust24THRUST_300001_SM_1000_NS7complexIdEEPKS3_S6_S3_jjj) ;  /* 0xffffffcc1aa87950 */ /* 0x000fec0003c3ffff */
.L_x_39:
        /* <DEDUP_REMOVED lines=10> */
.L_x_78:


//--------------------- .text._ZN6device10density_3dEPN6thrust24THRUST_300001_SM_1000_NS7complexIdEEPKS3_PKdjjj --------------------------
	.section	.text._ZN6device10density_3dEPN6thrust24THRUST_300001_SM_1000_NS7complexIdEEPKS3_PKdjjj,"ax",@progbits
	.align	128
        .global         _ZN6device10density_3dEPN6thrust24THRUST_300001_SM_1000_NS7complexIdEEPKS3_PKdjjj
        .type           _ZN6device10density_3dEPN6thrust24THRUST_300001_SM_1000_NS7complexIdEEPKS3_PKdjjj,@function
        .size           _ZN6device10density_3dEPN6thrust24THRUST_300001_SM_1000_NS7complexIdEEPKS3_PKdjjj,(.L_x_85 - _ZN6device10density_3dEPN6thrust24THRUST_300001_SM_1000_NS7complexIdEEPKS3_PKdjjj)
        .other          _ZN6device10density_3dEPN6thrust24THRUST_300001_SM_1000_NS7complexIdEEPKS3_PKdjjj,@"STO_CUDA_ENTRY STV_DEFAULT"
_ZN6device10density_3dEPN6thrust24THRUST_300001_SM_1000_NS7complexIdEEPKS3_PKdjjj:
.text._ZN6device10density_3dEPN6thrust24THRUST_300001_SM_1000_NS7complexIdEEPKS3_PKdjjj:
        /* <DEDUP_REMOVED lines=29> */
[----:B------:R-:W-:Y:S01]  /*01d0*/  CS2R R10, SRZ ;  /* 0x00000000000a7805 */ /* 0x000fe2000001ff00 */
[----:B----4-:R-:W-:-:S08]  /*01e0*/  DMUL R6, R6, R6 ;  /* 0x0000000606067228 */ /* 0x010fd00000000000 */
[----:B------:R-:W-:-:S08]  /*01f0*/  DFMA R6, R4, R4, R6 ;  /* 0x000000040406722b */ /* 0x000fd00000000006 */
[----:B--2---:R-:W-:Y:S01]  /*0200*/  DMUL R8, R2, R6 ;  /* 0x0000000602087228 */ /* 0x004fe20000000000 */
[----:B---3--:R-:W-:-:S06]  /*0210*/  IMAD.WIDE.U32 R6, R15, 0x10, R12 ;  /* 0x000000100f067825 */ /* 0x008fcc00078e000c */
[----:B------:R-:W-:Y:S01]  /*0220*/  STG.E.128 desc[UR4][R6.64], R8 ;  /* 0x0000000806007986 */ /* 0x000fe2000c101d04 */
[----:B------:R-:W-:Y:S05]  /*0230*/  EXIT ;  /* 0x000000000000794d */ /* 0x000fea0003800000 */
.L_x_40:
        /* <DEDUP_REMOVED lines=12> */
.L_x_85:


//--------------------- .text._ZN6device11nonlin_partEPN6thrust24THRUST_300001_SM_1000_NS7complexIdEEPKS3_S6_S3_jj --------------------------
	.section	.text._ZN6device11nonlin_partEPN6thrust24THRUST_300001_SM_1000_NS7complexIdEEPKS3_S6_S3_jj,"ax",@progbits
	.align	128
        .global         _ZN6device11nonlin_partEPN6thrust24THRUST_300001_SM_1000_NS7complexIdEEPKS3_S6_S3_jj
        .type           _ZN6device11nonlin_partEPN6thrust24THRUST_300001_SM_1000_NS7complexIdEEPKS3_S6_S3_jj,@function
        .size           _ZN6device11nonlin_partEPN6thrust24THRUST_300001_SM_1000_NS7complexIdEEPKS3_S6_S3_jj,(.L_x_79 - _ZN6device11nonlin_partEPN6thrust24THRUST_300001_SM_1000_NS7complexIdEEPKS3_S6_S3_jj)
        .other          _ZN6device11nonlin_partEPN6thrust24THRUST_300001_SM_1000_NS7complexIdEEPKS3_S6_S3_jj,@"STO_CUDA_ENTRY STV_DEFAULT"
_ZN6device11nonlin_partEPN6thrust24THRUST_300001_SM_1000_NS7complexIdEEPKS3_S6_S3_jj:
.text._ZN6device11nonlin_partEPN6thrust24THRUST_300001_SM_1000_NS7complexIdEEPKS3_S6_S3_jj:
[----:B------:R-:W0:Y:S01]  /*0000*/  LDC R1, c[0x0][0x37c] ;  /* 0x0000df00ff017b82 */ /* 0x000e220000000800 */
[----:B------:R-:W1:Y:S07]  /*0010*/  S2R R2, SR_TID.Y ;  /* 0x0000000000027919 */ /* 0x000e6e0000002200 */
[----:B------:R-:W2:Y:S01]  /*0020*/  LDC R0, c[0x0][0x360] ;  /* 0x0000d800ff007b82 */ /* 0x000ea20000000800 */
[----:B------:R-:W3:Y:S01]  /*0030*/  LDCU.64 UR6, c[0x0][0x3b0] ;  /* 0x00007600ff0677ac */ /* 0x000ee20008000a00 */
[----:B0-----:R-:W-:Y:S01]  /*0040*/  VIADD R1, R1, 0xffffffd8 ;  /* 0xffffffd801017836 */ /* 0x001fe20000000000 */
[----:B------:R-:W2:Y:S05]  /*0050*/  S2R R3, SR_TID.X ;  /* 0x0000000000037919 */ /* 0x000eaa0000002100 */
[----:B------:R-:W1:Y:S08]  /*0060*/  S2UR UR5, SR_CTAID.Y ;  /* 0x00000000000579c3 */ /* 0x000e700000002600 */
[----:B------:R-:W1:Y:S08]  /*0070*/  LDC R5, c[0x0][0x364] ;  /* 0x0000d900ff057b82 */ /* 0x000e700000000800 */
[----:B------:R-:W2:Y:S01]  /*0080*/  S2UR UR4, SR_CTAID.X ;  /* 0x00000000000479c3 */ /* 0x000ea20000002500 */
[----:B-1----:R-:W-:-:S05]  /*0090*/  IMAD R5, R5, UR5, R2 ;  /* 0x0000000505057c24 */ /* 0x002fca000f8e0202 */
[----:B---3--:R-:W-:Y:S01]  /*00a0*/  ISETP.GE.U32.AND P0, PT, R5, UR7, PT ;  /* 0x0000000705007c0c */ /* 0x008fe2000bf06070 */
[----:B--2---:R-:W-:-:S05]  /*00b0*/  IMAD R0, R0, UR4, R3 ;  /* 0x0000000400007c24 */ /* 0x004fca000f8e0203 */
[----:B------:R-:W-:-:S13]  /*00c0*/  ISETP.GE.U32.OR P0, PT, R0, UR6, P0 ;  /* 0x0000000600007c0c */ /* 0x000fda0008706470 */
[----:B------:R-:W-:Y:S05]  /*00d0*/  @P0 EXIT ;  /* 0x000000000000094d */ /* 0x000fea0003800000 */
[----:B------:R-:W0:Y:S01]  /*00e0*/  LDC.64 R2, c[0x0][0x390] ;  /* 0x0000e400ff027b82 */ /* 0x000e220000000a00 */
[----:B------:R-:W1:Y:S01]  /*00f0*/  LDCU.64 UR4, c[0x0][0x358] ;  /* 0x00006b00ff0477ac */ /* 0x000e620008000a00 */
[----:B------:R-:W-:Y:S01]  /*0100*/  IMAD R0, R5, UR6, R0 ;  /* 0x0000000605007c24 */ /* 0x000fe2000f8e0200 */
[----:B------:R-:W2:Y:S05]  /*0110*/  LDCU.128 UR8, c[0x0][0x3a0] ;  /* 0x00007400ff0877ac */ /* 0x000eaa0008000c00 */
[----:B------:R-:W3:Y:S01]  /*0120*/  LDC.64 R20, c[0x0][0x388] ;  /* 0x0000e200ff147b82 */ /* 0x000ee20000000a00 */
        /* <DEDUP_REMOVED lines=70> */
.L_x_42:
        /* <DEDUP_REMOVED lines=28> */
[----:B------:R-:W-:Y:S05]  /*0750*/  CALL.REL.NOINC `($_ZN6device11nonlin_partEPN6thrust24THRUST_300001_SM_1000_NS7complexIdEEPKS3_S6_S3_jj$__internal_trig_reduction_slowpathd) ;  /* 0x0000001c00d87944 */ /* 0x000fea0003c00000 */
[----:B------:R-:W-:Y:S02]  /*0760*/  IMAD.MOV.U32 R16, RZ, RZ, R28 ;  /* 0x000000ffff107224 */ /* 0x000fe400078e001c */
[----:B------:R-:W-:Y:S02]  /*0770*/  IMAD.MOV.U32 R2, RZ, RZ, R4 ;  /* 0x000000ffff027224 */ /* 0x000fe400078e0004 */
[----:B------:R-:W-:-:S07]  /*0780*/  IMAD.MOV.U32 R3, RZ, RZ, R5 ;  /* 0x000000ffff037224 */ /* 0x000fce00078e0005 */
.L_x_48:
[----:B------:R-:W-:Y:S05]  /*0790*/  BSYNC.RECONVERGENT B2 ;  /* 0x0000000000027941 */ /* 0x000fea0003800200 */
.L_x_47:
[----:B------:R-:W-:-:S07]  /*07a0*/  VIADD R16, R16, 0x1 ;  /* 0x0000000110107836 */ /* 0x000fce0000000000 */
.L_x_46:
[----:B------:R-:W-:Y:S05]  /*07b0*/  BSYNC.RECONVERGENT B1 ;  /* 0x0000000000017941 */ /* 0x000fea0003800200 */
.L_x_45:
        /* <DEDUP_REMOVED lines=57> */
.L_x_50:
[----:B------:R-:W-:Y:S05]  /*0b50*/  BSYNC.RECONVERGENT B1 ;  /* 0x0000000000017941 */ /* 0x000fea0003800200 */
.L_x_49:
        /* <DEDUP_REMOVED lines=30> */
.L_x_44:
        /* <DEDUP_REMOVED lines=15> */
.L_x_51:
        /* <DEDUP_REMOVED lines=64> */
.L_x_54:
[----:B------:R-:W-:Y:S05]  /*1230*/  BSYNC.RECONVERGENT B1 ;  /* 0x0000000000017941 */ /* 0x000fea0003800200 */
.L_x_53:
        /* <DEDUP_REMOVED lines=41> */
.L_x_58:
[----:B------:R-:W-:Y:S05]  /*14d0*/  BSYNC.RECONVERGENT B2 ;  /* 0x0000000000027941 */ /* 0x000fea0003800200 */
.L_x_57:
[----:B------:R-:W-:-:S07]  /*14e0*/  VIADD R26, R26, 0x1 ;  /* 0x000000011a1a7836 */ /* 0x000fce0000000000 */
.L_x_56:
[----:B------:R-:W-:Y:S05]  /*14f0*/  BSYNC.RECONVERGENT B1 ;  /* 0x0000000000017941 */ /* 0x000fea0003800200 */
.L_x_55:
        /* <DEDUP_REMOVED lines=57> */
[----:B------:R-:W-:-:S07]  /*1890*/  IMAD.MOV.U32 R27, RZ, RZ, R5 ;  /* 0x000000ffff1b7224 */ /* 0x000fce00078e0005 */
.L_x_60:
[----:B------:R-:W-:Y:S05]  /*18a0*/  BSYNC.RECONVERGENT B1 ;  /* 0x0000000000017941 */ /* 0x000fea0003800200 */
.L_x_59:
        /* <DEDUP_REMOVED lines=35> */
.L_x_52:
        /* <DEDUP_REMOVED lines=60> */
.L_x_62:
[----:B------:R-:W-:Y:S05]  /*1ea0*/  BSYNC.RECONVERGENT B1 ;  /* 0x0000000000017941 */ /* 0x000fea0003800200 */
.L_x_61:
        /* <DEDUP_REMOVED lines=27> */
.L_x_66:
[----:B------:R-:W-:Y:S05]  /*2060*/  BSYNC.RECONVERGENT B2 ;  /* 0x0000000000027941 */ /* 0x000fea0003800200 */
.L_x_65:
[----:B------:R-:W-:-:S07]  /*2070*/  VIADD R18, R18, 0x1 ;  /* 0x0000000112127836 */ /* 0x000fce0000000000 */
.L_x_64:
[----:B------:R-:W-:Y:S05]  /*2080*/  BSYNC.RECONVERGENT B1 ;  /* 0x0000000000017941 */ /* 0x000fea0003800200 */
.L_x_63:
        /* <DEDUP_REMOVED lines=57> */
.L_x_68:
[----:B------:R-:W-:Y:S05]  /*2420*/  BSYNC.RECONVERGENT B1 ;  /* 0x0000000000017941 */ /* 0x000fea0003800200 */
.L_x_67:
        /* <DEDUP_REMOVED lines=31> */
.L_x_43:
[----:B------:R-:W-:Y:S05]  /*2620*/  BSYNC.RECONVERGENT B0 ;  /* 0x0000000000007941 */ /* 0x000fea0003800200 */
.L_x_41:
        /* <DEDUP_REMOVED lines=9> */
        .type           $_ZN6device11nonlin_partEPN6thrust24THRUST_300001_SM_1000_NS7complexIdEEPKS3_S6_S3_jj$__internal_trig_reduction_slowpathd,@function
        .size           $_ZN6device11nonlin_partEPN6thrust24THRUST_300001_SM_1000_NS7complexIdEEPKS3_S6_S3_jj$__internal_trig_reduction_slowpathd,(.L_x_79 - $_ZN6device11nonlin_partEPN6thrust24THRUST_300001_SM_1000_NS7complexIdEEPKS3_S6_S3_jj$__internal_trig_reduction_slowpathd)
$_ZN6device11nonlin_partEPN6thrust24THRUST_300001_SM_1000_NS7complexIdEEPKS3_S6_S3_jj$__internal_trig_reduction_slowpathd:
        /* <DEDUP_REMOVED lines=23> */
.L_x_73:
        /* <DEDUP_REMOVED lines=28> */
.L_x_72:
[----:B------:R-:W-:-:S05]  /*29f0*/  LOP3.LUT R4, R12, 0x7ff, RZ, 0xc0, !PT ;  /* 0x000007ff0c047812 */ /* 0x000fca00078ec0ff */
[----:B------:R-:W-:-:S05]  /*2a00*/  VIADD R4, R4, 0xfffffc00 ;  /* 0xfffffc0004047836 */ /* 0x000fca0000000000 */
[----:B------:R-:W-:Y:S02]  /*2a10*/  SHF.R.U32.HI R5, RZ, 0x6, R4 ;  /* 0x00000006ff057819 */ /* 0x000fe40000011604 */
[----:B------:R-:W-:Y:S02]  /*2a20*/  ISETP.GE.U32.AND P0, PT, R4, 0x80, PT ;  /* 0x000000800400780c */ /* 0x000fe40003f06070 */
[----:B------:R-:W-:-:S04]  /*2a30*/  IADD3 R5, PT, PT, -R5, 0x13, RZ ;  /* 0x0000001305057810 */ /* 0x000fc80007ffe1ff */
[----:B------:R-:W-:-:S07]  /*2a40*/  SEL R11, R5, 0x12, P0 ;  /* 0x00000012050b7807 */ /* 0x000fce0000000000 */
.L_x_71:
[----:B------:R-:W-:Y:S05]  /*2a50*/  BSYNC.RECONVERGENT B3 ;  /* 0x0000000000037941 */ /* 0x000fea0003800200 */
.L_x_70:
        /* <DEDUP_REMOVED lines=63> */
.L_x_75:
[----:B------:R-:W-:Y:S05]  /*2e50*/  BSYNC.RECONVERGENT B3 ;  /* 0x0000000000037941 */ /* 0x000fea0003800200 */
.L_x_74:
        /* <DEDUP_REMOVED lines=36> */
.L_x_69:
[----:B------:R-:W-:Y:S02]  /*30a0*/  IMAD.MOV.U32 R27, RZ, RZ, 0x0 ;  /* 0x00000000ff1b7424 */ /* 0x000fe400078e00ff */
[----:B------:R-:W-:Y:S02]  /*30b0*/  IMAD.MOV.U32 R28, RZ, RZ, R4 ;  /* 0x000000ffff1c7224 */ /* 0x000fe400078e0004 */
[----:B------:R-:W-:Y:S02]  /*30c0*/  IMAD.MOV.U32 R4, RZ, RZ, R13 ;  /* 0x000000ffff047224 */ /* 0x000fe400078e000d */
[----:B------:R-:W-:Y:S01]  /*30d0*/  IMAD.MOV.U32 R5, RZ, RZ, R14 ;  /* 0x000000ffff057224 */ /* 0x000fe200078e000e */
[----:B------:R-:W-:Y:S06]  /*30e0*/  RET.REL.NODEC R26 `(_ZN6device11nonlin_partEPN6thrust24THRUST_300001_SM_1000_NS7complexIdEEPKS3_S6_S3_jj) ;  /* 0xffffffcc1ac47950 */ /* 0x000fec0003c3ffff */
.L_x_76:
        /* <DEDUP_REMOVED lines=9> */
.L_x_79:


//--------------------- .text._ZN6device7densityEPN6thrust24THRUST_300001_SM_1000_NS7complexIdEEPKS3_PKdjj --------------------------
	.section	.text._ZN6device7densityEPN6thrust24THRUST_300001_SM_1000_NS7complexIdEEPKS3_PKdjj,"ax",@progbits
	.align	128
        .global         _ZN6device7densityEPN6thrust24THRUST_300001_SM_1000_NS7complexIdEEPKS3_PKdjj
        .type           _ZN6device7densityEPN6thrust24THRUST_300001_SM_1000_NS7complexIdEEPKS3_PKdjj,@function
        .size           _ZN6device7densityEPN6thrust24THRUST_300001_SM_1000_NS7complexIdEEPKS3_PKdjj,(.L_x_87 - _ZN6device7densityEPN6thrust24THRUST_300001_SM_1000_NS7complexIdEEPKS3_PKdjj)
        .other          _ZN6device7densityEPN6thrust24THRUST_300001_SM_1000_NS7complexIdEEPKS3_PKdjj,@"STO_CUDA_ENTRY STV_DEFAULT"
_ZN6device7densityEPN6thrust24THRUST_300001_SM_1000_NS7complexIdEEPKS3_PKdjj:
.text._ZN6device7densityEPN6thrust24THRUST_300001_SM_1000_NS7complexIdEEPKS3_PKdjj:
        /* <DEDUP_REMOVED lines=29> */
.L_x_77:
        /* <DEDUP_REMOVED lines=11> */
.L_x_87:


//--------------------- .nv.global.init           --------------------------
	.section	.nv.global.init,"aw",@progbits
	.align	16
.nv.global.init:
	.type		__cudart_sin_cos_coeffs,@object
	.size		__cudart_sin_cos_coeffs,(__cudart_i2opi_d - __cudart_sin_cos_coeffs)
__cudart_sin_cos_coeffs:
        /*0000*/ 	.byte	0x46, 0xd2, 0xb0, 0x2c, 0xf1, 0xe5, 0x5a, 0xbe, 0x92, 0xe3, 0xac, 0x69, 0xe3, 0x1d, 0xc7, 0x3e
        /*0010*/ 	.byte	0xa1, 0x62, 0xdb, 0x19, 0xa0, 0x01, 0x2a, 0xbf, 0x18, 0x08, 0x11, 0x11, 0x11, 0x11, 0x81, 0x3f
        /*0020*/ 	.byte	0x54, 0x55, 0x55, 0x55, 0x55, 0x55, 0xc5, 0xbf, 0x00, 0x00, 0x00, 0x00, 0x00, 0x00, 0x00, 0x00
        /*0030*/ 	.byte	0x00, 0x00, 0x00, 0x00, 0x00, 0x00, 0x00, 0x00, 0x64, 0x81, 0xfd, 0x20, 0x83, 0xff, 0xa8, 0xbd
        /*0040*/ 	.byte	0x28, 0x85, 0xef, 0xc1, 0xa7, 0xee, 0x21, 0x3e, 0xd9, 0xe6, 0x06, 0x8e, 0x4f, 0x7e, 0x92, 0xbe
        /*0050*/ 	.byte	0xe9, 0xbc, 0xdd, 0x19, 0xa0, 0x01, 0xfa, 0x3e, 0x47, 0x5d, 0xc1, 0x16, 0x6c, 0xc1, 0x56, 0xbf
        /*0060*/ 	.byte	0x51, 0x55, 0x55, 0x55, 0x55, 0x55, 0xa5, 0x3f, 0x00, 0x00, 0x00, 0x00, 0x00, 0x00, 0xe0, 0xbf
        /*0070*/ 	.byte	0x00, 0x00, 0x00, 0x00, 0x00, 0x00, 0xf0, 0x3f, 0x00, 0x00, 0x00, 0x00, 0x00, 0x00, 0x00, 0x00
	.type		__cudart_i2opi_d,@object
	.size		__cudart_i2opi_d,(.L_28 - __cudart_i2opi_d)
__cudart_i2opi_d:
        /* <DEDUP_REMOVED lines=9> */
.L_28:


//--------------------- .nv.shared.reserved.0     --------------------------
	.section	.nv.shared.reserved.0,"aw",@nobits
	.weak		__nv_reservedSMEM_offset_0_alias
	.size		__nv_reservedSMEM_offset_0_alias, 0, 64
	.other		__nv_reservedSMEM_offset_0_alias,@"STO_CUDA_RESERVED_SHARED STV_DEFAULT"
__nv_reservedSMEM_offset_0_alias:
	.zero		0
	.zero		64


//--------------------- .nv.global                --------------------------
	.section	.nv.global,"aw",@nobits
.nv.global:
	.type		_ZN34_INTERNAL_b29c3a20_4_k_cu_5d6da9604cuda3std3__48in_placeE,@object
	.size		_ZN34_INTERNAL_b29c3a20_4_k_cu_5d6da9604cuda3std3__48in_placeE,(_ZN34_INTERNAL_b29c3a20_4_k_cu_5d6da9604cuda3std6ranges3__45__cpo8distanceE - _ZN34_INTERNAL_b29c3a20_4_k_cu_5d6da9604cuda3std3__48in_placeE)
_ZN34_INTERNAL_b29c3a20_4_k_cu_5d6da9604cuda3std3__48in_placeE:
	.zero		1
	.type		_ZN34_INTERNAL_b29c3a20_4_k_cu_5d6da9604cuda3std6ranges3__45__cpo8distanceE,@object
	.size		_ZN34_INTERNAL_b29c3a20_4_k_cu_5d6da9604cuda3std6ranges3__45__cpo8distanceE,(_ZN34_INTERNAL_b29c3a20_4_k_cu_5d6da9604cuda3std3__45__cpo6cbeginE - _ZN34_INTERNAL_b29c3a20_4_k_cu_5d6da9604cuda3std6ranges3__45__cpo8distanceE)
_ZN34_INTERNAL_b29c3a20_4_k_cu_5d6da9604cuda3std6ranges3__45__cpo8distanceE:
	.zero		1
	.type		_ZN34_INTERNAL_b29c3a20_4_k_cu_5d6da9604cuda3std3__45__cpo6cbeginE,@object
	.size		_ZN34_INTERNAL_b29c3a20_4_k_cu_5d6da9604cuda3std3__45__cpo6cbeginE,(_ZN34_INTERNAL_b29c3a20_4_k_cu_5d6da9604cuda3std6ranges3__45__cpo7advanceE - _ZN34_INTERNAL_b29c3a20_4_k_cu_5d6da9604cuda3std3__45__cpo6cbeginE)
_ZN34_INTERNAL_b29c3a20_4_k_cu_5d6da9604cuda3std3__45__cpo6cbeginE:
	.zero		1
	.type		_ZN34_INTERNAL_b29c3a20_4_k_cu_5d6da9604cuda3std6ranges3__45__cpo7advanceE,@object
	.size		_ZN34_INTERNAL_b29c3a20_4_k_cu_5d6da9604cuda3std6ranges3__45__cpo7advanceE,(_ZN34_INTERNAL_b29c3a20_4_k_cu_5d6da9604cuda3std3__45__cpo7crbeginE - _ZN34_INTERNAL_b29c3a20_4_k_cu_5d6da9604cuda3std6ranges3__45__cpo7advanceE)
_ZN34_INTERNAL_b29c3a20_4_k_cu_5d6da9604cuda3std6ranges3__45__cpo7advanceE:
	.zero		1
	.type		_ZN34_INTERNAL_b29c3a20_4_k_cu_5d6da9604cuda3std3__45__cpo7crbeginE,@object
	.size		_ZN34_INTERNAL_b29c3a20_4_k_cu_5d6da9604cuda3std3__45__cpo7crbeginE,(_ZN34_INTERNAL_b29c3a20_4_k_cu_5d6da9604cuda3std6ranges3__45__cpo4dataE - _ZN34_INTERNAL_b29c3a20_4_k_cu_5d6da9604cuda3std3__45__cpo7crbeginE)
_ZN34_INTERNAL_b29c3a20_4_k_cu_5d6da9604cuda3std3__45__cpo7crbeginE:
	.zero		1
	.type		_ZN34_INTERNAL_b29c3a20_4_k_cu_5d6da9604cuda3std6ranges3__45__cpo4dataE,@object
	.size		_ZN34_INTERNAL_b29c3a20_4_k_cu_5d6da9604cuda3std6ranges3__45__cpo4dataE,(_ZN34_INTERNAL_b29c3a20_4_k_cu_5d6da9604cuda3std6ranges3__45__cpo5beginE - _ZN34_INTERNAL_b29c3a20_4_k_cu_5d6da9604cuda3std6ranges3__45__cpo4dataE)
_ZN34_INTERNAL_b29c3a20_4_k_cu_5d6da9604cuda3std6ranges3__45__cpo4dataE:
	.zero		1
	.type		_ZN34_INTERNAL_b29c3a20_4_k_cu_5d6da9604cuda3std6ranges3__45__cpo5beginE,@object
	.size		_ZN34_INTERNAL_b29c3a20_4_k_cu_5d6da9604cuda3std6ranges3__45__cpo5beginE,(_ZN34_INTERNAL_b29c3a20_4_k_cu_5d6da9604cuda3std3__436_GLOBAL__N__b29c3a20_4_k_cu_5d6da9606ignoreE - _ZN34_INTERNAL_b29c3a20_4_k_cu_5d6da9604cuda3std6ranges3__45__cpo5beginE)
_ZN34_INTERNAL_b29c3a20_4_k_cu_5d6da9604cuda3std6ranges3__45__cpo5beginE:
	.zero		1
	.type		_ZN34_INTERNAL_b29c3a20_4_k_cu_5d6da9604cuda3std3__436_GLOBAL__N__b29c3a20_4_k_cu_5d6da9606ignoreE,@object
	.size		_ZN34_INTERNAL_b29c3a20_4_k_cu_5d6da9604cuda3std3__436_GLOBAL__N__b29c3a20_4_k_cu_5d6da9606ignoreE,(_ZN34_INTERNAL_b29c3a20_4_k_cu_5d6da9604cuda3std6ranges3__45__cpo4sizeE - _ZN34_INTERNAL_b29c3a20_4_k_cu_5d6da9604cuda3std3__436_GLOBAL__N__b29c3a20_4_k_cu_5d6da9606ignoreE)
_ZN34_INTERNAL_b29c3a20_4_k_cu_5d6da9604cuda3std3__436_GLOBAL__N__b29c3a20_4_k_cu_5d6da9606ignoreE:
	.zero		1
	.type		_ZN34_INTERNAL_b29c3a20_4_k_cu_5d6da9604cuda3std6ranges3__45__cpo4sizeE,@object
	.size		_ZN34_INTERNAL_b29c3a20_4_k_cu_5d6da9604cuda3std6ranges3__45__cpo4sizeE,(_ZN34_INTERNAL_b29c3a20_4_k_cu_5d6da9604cuda3std3__45__cpo5beginE - _ZN34_INTERNAL_b29c3a20_4_k_cu_5d6da9604cuda3std6ranges3__45__cpo4sizeE)
_ZN34_INTERNAL_b29c3a20_4_k_cu_5d6da9604cuda3std6ranges3__45__cpo4sizeE:
	.zero		1
	.type		_ZN34_INTERNAL_b29c3a20_4_k_cu_5d6da9604cuda3std3__45__cpo5beginE,@object
	.size		_ZN34_INTERNAL_b29c3a20_4_k_cu_5d6da9604cuda3std3__45__cpo5beginE,(_ZN34_INTERNAL_b29c3a20_4_k_cu_5d6da9604cuda3std6ranges3__45__cpo6cbeginE - _ZN34_INTERNAL_b29c3a20_4_k_cu_5d6da9604cuda3std3__45__cpo5beginE)
_ZN34_INTERNAL_b29c3a20_4_k_cu_5d6da9604cuda3std3__45__cpo5beginE:
	.zero		1
	.type		_ZN34_INTERNAL_b29c3a20_4_k_cu_5d6da9604cuda3std6ranges3__45__cpo6cbeginE,@object
	.size		_ZN34_INTERNAL_b29c3a20_4_k_cu_5d6da9604cuda3std6ranges3__45__cpo6cbeginE,(_ZN34_INTERNAL_b29c3a20_4_k_cu_5d6da9604cuda3std3__45__cpo6rbeginE - _ZN34_INTERNAL_b29c3a20_4_k_cu_5d6da9604cuda3std6ranges3__45__cpo6cbeginE)
_ZN34_INTERNAL_b29c3a20_4_k_cu_5d6da9604cuda3std6ranges3__45__cpo6cbeginE:
	.zero		1
	.type		_ZN34_INTERNAL_b29c3a20_4_k_cu_5d6da9604cuda3std3__45__cpo6rbeginE,@object
	.size		_ZN34_INTERNAL_b29c3a20_4_k_cu_5d6da9604cuda3std3__45__cpo6rbeginE,(_ZN34_INTERNAL_b29c3a20_4_k_cu_5d6da9604cuda3std6ranges3__45__cpo4nextE - _ZN34_INTERNAL_b29c3a20_4_k_cu_5d6da9604cuda3std3__45__cpo6rbeginE)
_ZN34_INTERNAL_b29c3a20_4_k_cu_5d6da9604cuda3std3__45__cpo6rbeginE:
	.zero		1
	.type		_ZN34_INTERNAL_b29c3a20_4_k_cu_5d6da9604cuda3std6ranges3__45__cpo4nextE,@object
	.size		_ZN34_INTERNAL_b29c3a20_4_k_cu_5d6da9604cuda3std6ranges3__45__cpo4nextE,(_ZN34_INTERNAL_b29c3a20_4_k_cu_5d6da9604cuda3std6ranges3__45__cpo4swapE - _ZN34_INTERNAL_b29c3a20_4_k_cu_5d6da9604cuda3std6ranges3__45__cpo4nextE)
_ZN34_INTERNAL_b29c3a20_4_k_cu_5d6da9604cuda3std6ranges3__45__cpo4nextE:
	.zero		1
	.type		_ZN34_INTERNAL_b29c3a20_4_k_cu_5d6da9604cuda3std6ranges3__45__cpo4swapE,@object
	.size		_ZN34_INTERNAL_b29c3a20_4_k_cu_5d6da9604cuda3std6ranges3__45__cpo4swapE,(_ZN34_INTERNAL_b29c3a20_4_k_cu_5d6da9604cuda3std3__420unreachable_sentinelE - _ZN34_INTERNAL_b29c3a20_4_k_cu_5d6da9604cuda3std6ranges3__45__cpo4swapE)
_ZN34_INTERNAL_b29c3a20_4_k_cu_5d6da9604cuda3std6ranges3__45__cpo4swapE:
	.zero		1
	.type		_ZN34_INTERNAL_b29c3a20_4_k_cu_5d6da9604cuda3std3__420unreachable_sentinelE,@object
	.size		_ZN34_INTERNAL_b29c3a20_4_k_cu_5d6da9604cuda3std3__420unreachable_sentinelE,(_ZN34_INTERNAL_b29c3a20_4_k_cu_5d6da9606thrust24THRUST_300001_SM_1000_NS6system6detail10sequential3seqE - _ZN34_INTERNAL_b29c3a20_4_k_cu_5d6da9604cuda3std3__420unreachable_sentinelE)
_ZN34_INTERNAL_b29c3a20_4_k_cu_5d6da9604cuda3std3__420unreachable_sentinelE:
	.zero		1
	.type		_ZN34_INTERNAL_b29c3a20_4_k_cu_5d6da9606thrust24THRUST_300001_SM_1000_NS6system6detail10sequential3seqE,@object
	.size		_ZN34_INTERNAL_b29c3a20_4_k_cu_5d6da9606thrust24THRUST_300001_SM_1000_NS6system6detail10sequential3seqE,(_ZN34_INTERNAL_b29c3a20_4_k_cu_5d6da9604cuda3std3__45__cpo4cendE - _ZN34_INTERNAL_b29c3a20_4_k_cu_5d6da9606thrust24THRUST_300001_SM_1000_NS6system6detail10sequential3seqE)
_ZN34_INTERNAL_b29c3a20_4_k_cu_5d6da9606thrust24THRUST_300001_SM_1000_NS6system6detail10sequential3seqE:
	.zero		1
	.type		_ZN34_INTERNAL_b29c3a20_4_k_cu_5d6da9604cuda3std3__45__cpo4cendE,@object
	.size		_ZN34_INTERNAL_b29c3a20_4_k_cu_5d6da9604cuda3std3__45__cpo4cendE,(_ZN34_INTERNAL_b29c3a20_4_k_cu_5d6da9604cuda3std6ranges3__45__cpo9iter_swapE - _ZN34_INTERNAL_b29c3a20_4_k_cu_5d6da9604cuda3std3__45__cpo4cendE)
_ZN34_INTERNAL_b29c3a20_4_k_cu_5d6da9604cuda3std3__45__cpo4cendE:
	.zero		1
	.type		_ZN34_INTERNAL_b29c3a20_4_k_cu_5d6da9604cuda3std6ranges3__45__cpo9iter_swapE,@object
	.size		_ZN34_INTERNAL_b29c3a20_4_k_cu_5d6da9604cuda3std6ranges3__45__cpo9iter_swapE,(_ZN34_INTERNAL_b29c3a20_4_k_cu_5d6da9604cuda3std3__45__cpo5crendE - _ZN34_INTERNAL_b29c3a20_4_k_cu_5d6da9604cuda3std6ranges3__45__cpo9iter_swapE)
_ZN34_INTERNAL_b29c3a20_4_k_cu_5d6da9604cuda3std6ranges3__45__cpo9iter_swapE:
	.zero		1
	.type		_ZN34_INTERNAL_b29c3a20_4_k_cu_5d6da9604cuda3std3__45__cpo5crendE,@object
	.size		_ZN34_INTERNAL_b29c3a20_4_k_cu_5d6da9604cuda3std3__45__cpo5crendE,(_ZN34_INTERNAL_b29c3a20_4_k_cu_5d6da9604cuda3std6ranges3__45__cpo5cdataE - _ZN34_INTERNAL_b29c3a20_4_k_cu_5d6da9604cuda3std3__45__cpo5crendE)
_ZN34_INTERNAL_b29c3a20_4_k_cu_5d6da9604cuda3std3__45__cpo5crendE:
	.zero		1
	.type		_ZN34_INTERNAL_b29c3a20_4_k_cu_5d6da9604cuda3std6ranges3__45__cpo5cdataE,@object
	.size		_ZN34_INTERNAL_b29c3a20_4_k_cu_5d6da9604cuda3std6ranges3__45__cpo5cdataE,(_ZN34_INTERNAL_b29c3a20_4_k_cu_5d6da9604cuda3std6ranges3__45__cpo3endE - _ZN34_INTERNAL_b29c3a20_4_k_cu_5d6da9604cuda3std6ranges3__45__cpo5cdataE)
_ZN34_INTERNAL_b29c3a20_4_k_cu_5d6da9604cuda3std6ranges3__45__cpo5cdataE:
	.zero		1
	.type		_ZN34_INTERNAL_b29c3a20_4_k_cu_5d6da9604cuda3std6ranges3__45__cpo3endE,@object
	.size		_ZN34_INTERNAL_b29c3a20_4_k_cu_5d6da9604cuda3std6ranges3__45__cpo3endE,(_ZN34_INTERNAL_b29c3a20_4_k_cu_5d6da9604cuda3std3__419piecewise_constructE - _ZN34_INTERNAL_b29c3a20_4_k_cu_5d6da9604cuda3std6ranges3__45__cpo3endE)
_ZN34_INTERNAL_b29c3a20_4_k_cu_5d6da9604cuda3std6ranges3__45__cpo3endE:
	.zero		1
	.type		_ZN34_INTERNAL_b29c3a20_4_k_cu_5d6da9604cuda3std3__419piecewise_constructE,@object
	.size		_ZN34_INTERNAL_b29c3a20_4_k_cu_5d6da9604cuda3std3__419piecewise_constructE,(_ZN34_INTERNAL_b29c3a20_4_k_cu_5d6da9604cuda3std6ranges3__45__cpo5ssizeE - _ZN34_INTERNAL_b29c3a20_4_k_cu_5d6da9604cuda3std3__419piecewise_constructE)
_ZN34_INTERNAL_b29c3a20_4_k_cu_5d6da9604cuda3std3__419piecewise_constructE:
	.zero		1
	.type		_ZN34_INTERNAL_b29c3a20_4_k_cu_5d6da9604cuda3std6ranges3__45__cpo5ssizeE,@object
	.size		_ZN34_INTERNAL_b29c3a20_4_k_cu_5d6da9604cuda3std6ranges3__45__cpo5ssizeE,(_ZN34_INTERNAL_b29c3a20_4_k_cu_5d6da9604cuda3std3__45__cpo3endE - _ZN34_INTERNAL_b29c3a20_4_k_cu_5d6da9604cuda3std6ranges3__45__cpo5ssizeE)
_ZN34_INTERNAL_b29c3a20_4_k_cu_5d6da9604cuda3std6ranges3__45__cpo5ssizeE:
	.zero		1
	.type		_ZN34_INTERNAL_b29c3a20_4_k_cu_5d6da9604cuda3std3__45__cpo3endE,@object
	.size		_ZN34_INTERNAL_b29c3a20_4_k_cu_5d6da9604cuda3std3__45__cpo3endE,(_ZN34_INTERNAL_b29c3a20_4_k_cu_5d6da9604cuda3std6ranges3__45__cpo4cendE - _ZN34_INTERNAL_b29c3a20_4_k_cu_5d6da9604cuda3std3__45__cpo3endE)
_ZN34_INTERNAL_b29c3a20_4_k_cu_5d6da9604cuda3std3__45__cpo3endE:
	.zero		1
	.type		_ZN34_INTERNAL_b29c3a20_4_k_cu_5d6da9604cuda3std6ranges3__45__cpo4cendE,@object
	.size		_ZN34_INTERNAL_b29c3a20_4_k_cu_5d6da9604cuda3std6ranges3__45__cpo4cendE,(_ZN34_INTERNAL_b29c3a20_4_k_cu_5d6da9604cuda3std3__45__cpo4rendE - _ZN34_INTERNAL_b29c3a20_4_k_cu_5d6da9604cuda3std6ranges3__45__cpo4cendE)
_ZN34_INTERNAL_b29c3a20_4_k_cu_5d6da9604cuda3std6ranges3__45__cpo4cendE:
	.zero		1
	.type		_ZN34_INTERNAL_b29c3a20_4_k_cu_5d6da9604cuda3std3__45__cpo4rendE,@object
	.size		_ZN34_INTERNAL_b29c3a20_4_k_cu_5d6da9604cuda3std3__45__cpo4rendE,(_ZN34_INTERNAL_b29c3a20_4_k_cu_5d6da9604cuda3std6ranges3__45__cpo4prevE - _ZN34_INTERNAL_b29c3a20_4_k_cu_5d6da9604cuda3std3__45__cpo4rendE)
_ZN34_INTERNAL_b29c3a20_4_k_cu_5d6da9604cuda3std3__45__cpo4rendE:
	.zero		1
	.type		_ZN34_INTERNAL_b29c3a20_4_k_cu_5d6da9604cuda3std6ranges3__45__cpo4prevE,@object
	.size		_ZN34_INTERNAL_b29c3a20_4_k_cu_5d6da9604cuda3std6ranges3__45__cpo4prevE,(_ZN34_INTERNAL_b29c3a20_4_k_cu_5d6da9604cuda3std6ranges3__45__cpo9iter_moveE - _ZN34_INTERNAL_b29c3a20_4_k_cu_5d6da9604cuda3std6ranges3__45__cpo4prevE)
_ZN34_INTERNAL_b29c3a20_4_k_cu_5d6da9604cuda3std6ranges3__45__cpo4prevE:
	.zero		1
	.type		_ZN34_INTERNAL_b29c3a20_4_k_cu_5d6da9604cuda3std6ranges3__45__cpo9iter_moveE,@object
	.size		_ZN34_INTERNAL_b29c3a20_4_k_cu_5d6da9604cuda3std6ranges3__45__cpo9iter_moveE,(.L_13 - _ZN34_INTERNAL_b29c3a20_4_k_cu_5d6da9604cuda3std6ranges3__45__cpo9iter_moveE)
_ZN34_INTERNAL_b29c3a20_4_k_cu_5d6da9604cuda3std6ranges3__45__cpo9iter_moveE:
	.zero		1
.L_13:


//--------------------- .nv.constant0._ZN6device7sewi_3dEPN6thrust24THRUST_300001_SM_1000_NS7complexIdEEPKS3_S6_S3_jjj --------------------------
	.section	.nv.constant0._ZN6device7sewi_3dEPN6thrust24THRUST_300001_SM_1000_NS7complexIdEEPKS3_S6_S3_jjj,"a",@progbits
	.sectionflags	@""
	.align	4
.nv.constant0._ZN6device7sewi_3dEPN6thrust24THRUST_300001_SM_1000_NS7complexIdEEPKS3_S6_S3_jjj:
	.zero		956


//--------------------- .nv.constant0._ZN6device4sewiEPN6thrust24THRUST_300001_SM_1000_NS7complexIdEEPKS3_S6_S3_jj --------------------------
	.section	.nv.constant0._ZN6device4sewiEPN6thrust24THRUST_300001_SM_1000_NS7complexIdEEPKS3_S6_S3_jj,"a",@progbits
	.sectionflags	@""
	.align	4
.nv.constant0._ZN6device4sewiEPN6thrust24THRUST_300001_SM_1000_NS7complexIdEEPKS3_S6_S3_jj:
	.zero		952


//--------------------- .nv.constant0._ZN6device4B_3dEPN6thrust24THRUST_300001_SM_1000_NS7complexIdEEPKdPKS3_jjj --------------------------
	.section	.nv.constant0._ZN6device4B_3dEPN6thrust24THRUST_300001_SM_1000_NS7complexIdEEPKdPKS3_jjj,"a",@progbits
	.sectionflags	@""
	.align	4
.nv.constant0._ZN6device4B_3dEPN6thrust24THRUST_300001_SM_1000_NS7complexIdEEPKdPKS3_jjj:
	.zero		932


//--------------------- .nv.constant0._ZN6device1BEPN6thrust24THRUST_300001_SM_1000_NS7complexIdEEPKdPKS3_jj --------------------------
	.section	.nv.constant0._ZN6device1BEPN6thrust24THRUST_300001_SM_1000_NS7complexIdEEPKdPKS3_jj,"a",@progbits
	.sectionflags	@""
	.align	4
.nv.constant0._ZN6device1BEPN6thrust24THRUST_300001_SM_1000_NS7complexIdEEPKdPKS3_jj:
	.zero		928


//--------------------- .nv.constant0._ZN6device14nonlin_part_3dEPN6thrust24THRUST_300001_SM_1000_NS7complexIdEEPKS3_S6_S3_jjj --------------------------
	.section	.nv.constant0._ZN6device14nonlin_part_3dEPN6thrust24THRUST_300001_SM_1000_NS7complexIdEEPKS3_S6_S3_jjj,"a",@progbits
	.sectionflags	@""
	.align	4
.nv.constant0._ZN6device14nonlin_part_3dEPN6thrust24THRUST_300001_SM_1000_NS7complexIdEEPKS3_S6_S3_jjj:
	.zero		956


//--------------------- .nv.constant0._ZN6device10density_3dEPN6thrust24THRUST_300001_SM_1000_NS7complexIdEEPKS3_PKdjjj --------------------------
	.section	.nv.constant0._ZN6device10density_3dEPN6thrust24THRUST_300001_SM_1000_NS7complexIdEEPKS3_PKdjjj,"a",@progbits
	.sectionflags	@""
	.align	4
.nv.constant0._ZN6device10density_3dEPN6thrust24THRUST_300001_SM_1000_NS7complexIdEEPKS3_PKdjjj:
	.zero		932


//--------------------- .nv.constant0._ZN6device11nonlin_partEPN6thrust24THRUST_300001_SM_1000_NS7complexIdEEPKS3_S6_S3_jj --------------------------
	.section	.nv.constant0._ZN6device11nonlin_partEPN6thrust24THRUST_300001_SM_1000_NS7complexIdEEPKS3_S6_S3_jj,"a",@progbits
	.sectionflags	@""
	.align	4
.nv.constant0._ZN6device11nonlin_partEPN6thrust24THRUST_300001_SM_1000_NS7complexIdEEPKS3_S6_S3_jj:
	.zero		952


//--------------------- .nv.constant0._ZN6device7densityEPN6thrust24THRUST_300001_SM_1000_NS7complexIdEEPKS3_PKdjj --------------------------
	.section	.nv.constant0._ZN6device7densityEPN6thrust24THRUST_300001_SM_1000_NS7complexIdEEPKS3_PKdjj,"a",@progbits
	.sectionflags	@""
	.align	4
.nv.constant0._ZN6device7densityEPN6thrust24THRUST_300001_SM_1000_NS7complexIdEEPKS3_PKdjj:
	.zero		928


//--------------------- SYMBOLS --------------------------

	.type		.nv.reservedSmem.offset0,@object
	.size		.nv.reservedSmem.offset0,0x4
